def matmul_kernel(
    a_ptr,
    b_ptr,
    c_ptr,
    M,
    N,
    K,
    stride_am,
    stride_ak,
    stride_bk,
    stride_bn,
    stride_cm,
    stride_cn,
    BLOCK_M: tl.constexpr,
    BLOCK_N: tl.constexpr,
    BLOCK_K: tl.constexpr,
    GROUP_M: tl.constexpr,
):
    pid = tl.program_id(axis=0)
    num_pid_m = tl.cdiv(M, BLOCK_M)
    num_pid_n = tl.cdiv(N, BLOCK_N)
    num_pid_in_group = GROUP_M * num_pid_n
    group_id = pid // num_pid_in_group
    first_pid_m = group_id * GROUP_M
    group_size_m = min(num_pid_m - first_pid_m, GROUP_M)
    pid_m = first_pid_m + ((pid % num_pid_in_group) % group_size_m)
    pid_n = (pid % num_pid_in_group) // group_size_m

    offs_am = (pid_m * BLOCK_M + tl.arange(0, BLOCK_M)) % M
    offs_bn = (pid_n * BLOCK_N + tl.arange(0, BLOCK_N)) % N
    offs_k = tl.arange(0, BLOCK_K)
    a_ptrs = a_ptr + offs_am[:, None] * stride_am + offs_k[None, :] * stride_ak
    b_ptrs = b_ptr + offs_k[:, None] * stride_bk + offs_bn[None, :] * stride_bn

    acc = tl.zeros((BLOCK_M, BLOCK_N), dtype=tl.float32)
    for kk in range(0, tl.cdiv(K, BLOCK_K)):
        a = tl.load(a_ptrs, mask=offs_k[None, :] < K - kk * BLOCK_K, other=0.0)
        b = tl.load(b_ptrs, mask=offs_k[:, None] < K - kk * BLOCK_K, other=0.0)
        acc = tl.dot(a, b, acc)
        a_ptrs += BLOCK_K * stride_ak
        b_ptrs += BLOCK_K * stride_bk

    c = acc.to(c_ptr.dtype.element_ty)
    offs_cm = pid_m * BLOCK_M + tl.arange(0, BLOCK_M)
    offs_cn = pid_n * BLOCK_N + tl.arange(0, BLOCK_N)
    c_ptrs = c_ptr + offs_cm[:, None] * stride_cm + offs_cn[None, :] * stride_cn
    mask = (offs_cm[:, None] < M) & (offs_cn[None, :] < N)
    tl.store(c_ptrs, c, mask=mask)

# config = {"BLOCK_K": 64, "BLOCK_M": 64, "BLOCK_N": 16, "GROUP_M": 8, "arch": "sm_90", "dtype": "fp16", "num_ctas": 1, "num_stages": 2, "num_warps": 8}
# arch = sm_90


// ===== COMPILED SASS (sm_90a) =====

	.target	sm_90a

	.elftype	@"ET_EXEC"


//--------------------- .note.nv.tkinfo           --------------------------
	.section	.note.nv.tkinfo,"",@"SHT_NOTE"
	.sectionflags	@"SHF_NOTE_NV_TKINFO"
	.tkinfo
        /*0018*/ 	.word	0x00000002
        /*0030*/ 	.string	""
        /*0030*/ 	.string	"ptxas"
        /*0030*/ 	.string	"Cuda compilation tools, release 13.0, V13.0.88"
        /*0030*/ 	.string	"Build cuda_13.0.r13.0/compiler.36424714_0"
        /*0030*/ 	.string	"-v  -suppress-debug-info  -lineinfo  -arch sm_90a "



//--------------------- .note.nv.cuinfo           --------------------------
	.section	.note.nv.cuinfo,"",@"SHT_NOTE"
	.sectionflags	@"SHF_NOTE_NV_CUINFO"
        /*0018*/ 	.short	0x0002
        /*001a*/ 	.short	0x005a
        /*001c*/ 	.short	0x0082
	.zero		2


//--------------------- .nv.info                  --------------------------
	.section	.nv.info,"",@"SHT_CUDA_INFO"
	.align	4


	//----- nvinfo : EIATTR_REGCOUNT
	.align		4
        /*0000*/ 	.byte	0x04, 0x2f
        /*0002*/ 	.short	(.L_1 - .L_0)
	.align		4
.L_0:
        /*0004*/ 	.word	index@(matmul_kernel)
        /*0008*/ 	.word	0x00000040


	//----- nvinfo : EIATTR_FRAME_SIZE
	.align		4
.L_1:
        /*000c*/ 	.byte	0x04, 0x11
        /*000e*/ 	.short	(.L_3 - .L_2)
	.align		4
.L_2:
        /*0010*/ 	.word	index@(matmul_kernel)
        /*0014*/ 	.word	0x00000000


	//----- nvinfo : EIATTR_MIN_STACK_SIZE
	.align		4
.L_3:
        /*0018*/ 	.byte	0x04, 0x12
        /*001a*/ 	.short	(.L_5 - .L_4)
	.align		4
.L_4:
        /*001c*/ 	.word	index@(matmul_kernel)
        /*0020*/ 	.word	0x00000000
.L_5:


//--------------------- .nv.compat                --------------------------
	.section	.nv.compat,"",@"SHT_CUDA_COMPAT_INFO"
	.align	4
        /*0000*/ 	.byte	0x02, 0x09, 0x01, 0x00, 0x02, 0x02, 0x04, 0x00, 0x02, 0x05, 0x05, 0x00, 0x03, 0x07, 0x01, 0x01
        /*0010*/ 	.byte	0x02, 0x03, 0x00, 0x00, 0x02, 0x06, 0x01, 0x00, 0x04, 0x0b, 0x08, 0x00, 0x00, 0x00, 0x00, 0x00
        /*0020*/ 	.byte	0x00, 0x00, 0x00, 0x00


//--------------------- .nv.info.matmul_kernel    --------------------------
	.section	.nv.info.matmul_kernel,"",@"SHT_CUDA_INFO"
	.sectionflags	@""
	.align	4


	//----- nvinfo : EIATTR_CUDA_API_VERSION
	.align		4
        /*0000*/ 	.byte	0x04, 0x37
        /*0002*/ 	.short	(.L_7 - .L_6)
.L_6:
        /*0004*/ 	.word	0x00000082


	//----- nvinfo : EIATTR_KPARAM_INFO
	.align		4
.L_7:
        /*0008*/ 	.byte	0x04, 0x17
        /*000a*/ 	.short	(.L_9 - .L_8)
.L_8:
        /*000c*/ 	.word	0x00000000
        /*0010*/ 	.short	0x000d
        /*0012*/ 	.short	0x0048
        /*0014*/ 	.byte	0x00, 0xf4, 0x21, 0x00


	//----- nvinfo : EIATTR_KPARAM_INFO
	.align		4
.L_9:
        /*0018*/ 	.byte	0x04, 0x17
        /*001a*/ 	.short	(.L_11 - .L_10)
.L_10:
        /*001c*/ 	.word	0x00000000
        /*0020*/ 	.short	0x000c
        /*0022*/ 	.short	0x0040
        /*0024*/ 	.byte	0x00, 0xf4, 0x21, 0x00


	//----- nvinfo : EIATTR_KPARAM_INFO
	.align		4
.L_11:
        /*0028*/ 	.byte	0x04, 0x17
        /*002a*/ 	.short	(.L_13 - .L_12)
.L_12:
        /*002c*/ 	.word	0x00000000
        /*0030*/ 	.short	0x000b
        /*0032*/ 	.short	0x0038
        /*0034*/ 	.byte	0x00, 0xf0, 0x11, 0x00


	//----- nvinfo : EIATTR_KPARAM_INFO
	.align		4
.L_13:
        /*0038*/ 	.byte	0x04, 0x17
        /*003a*/ 	.short	(.L_15 - .L_14)
.L_14:
        /*003c*/ 	.word	0x00000000
        /*0040*/ 	.short	0x000a
        /*0042*/ 	.short	0x0034
        /*0044*/ 	.byte	0x00, 0xf0, 0x11, 0x00


	//----- nvinfo : EIATTR_KPARAM_INFO
	.align		4
.L_15:
        /*0048*/ 	.byte	0x04, 0x17
        /*004a*/ 	.short	(.L_17 - .L_16)
.L_16:
        /*004c*/ 	.word	0x00000000
        /*0050*/ 	.short	0x0009
        /*0052*/ 	.short	0x0030
        /*0054*/ 	.byte	0x00, 0xf0, 0x11, 0x00


	//----- nvinfo : EIATTR_KPARAM_INFO
	.align		4
.L_17:
        /*0058*/ 	.byte	0x04, 0x17
        /*005a*/ 	.short	(.L_19 - .L_18)
.L_18:
        /*005c*/ 	.word	0x00000000
        /*0060*/ 	.short	0x0008
        /*0062*/ 	.short	0x002c
        /*0064*/ 	.byte	0x00, 0xf0, 0x11, 0x00


	//----- nvinfo : EIATTR_KPARAM_INFO
	.align		4
.L_19:
        /*0068*/ 	.byte	0x04, 0x17
        /*006a*/ 	.short	(.L_21 - .L_20)
.L_20:
        /*006c*/ 	.word	0x00000000
        /*0070*/ 	.short	0x0007
        /*0072*/ 	.short	0x0028
        /*0074*/ 	.byte	0x00, 0xf0, 0x11, 0x00


	//----- nvinfo : EIATTR_KPARAM_INFO
	.align		4
.L_21:
        /*0078*/ 	.byte	0x04, 0x17
        /*007a*/ 	.short	(.L_23 - .L_22)
.L_22:
        /*007c*/ 	.word	0x00000000
        /*0080*/ 	.short	0x0006
        /*0082*/ 	.short	0x0024
        /*0084*/ 	.byte	0x00, 0xf0, 0x11, 0x00


	//----- nvinfo : EIATTR_KPARAM_INFO
	.align		4
.L_23:
        /*0088*/ 	.byte	0x04, 0x17
        /*008a*/ 	.short	(.L_25 - .L_24)
.L_24:
        /*008c*/ 	.word	0x00000000
        /*0090*/ 	.short	0x0005
        /*0092*/ 	.short	0x0020
        /*0094*/ 	.byte	0x00, 0xf0, 0x11, 0x00


	//----- nvinfo : EIATTR_KPARAM_INFO
	.align		4
.L_25:
        /*0098*/ 	.byte	0x04, 0x17
        /*009a*/ 	.short	(.L_27 - .L_26)
.L_26:
        /*009c*/ 	.word	0x00000000
        /*00a0*/ 	.short	0x0004
        /*00a2*/ 	.short	0x001c
        /*00a4*/ 	.byte	0x00, 0xf0, 0x11, 0x00


	//----- nvinfo : EIATTR_KPARAM_INFO
	.align		4
.L_27:
        /*00a8*/ 	.byte	0x04, 0x17
        /*00aa*/ 	.short	(.L_29 - .L_28)
.L_28:
        /*00ac*/ 	.word	0x00000000
        /*00b0*/ 	.short	0x0003
        /*00b2*/ 	.short	0x0018
        /*00b4*/ 	.byte	0x00, 0xf0, 0x11, 0x00


	//----- nvinfo : EIATTR_KPARAM_INFO
	.align		4
.L_29:
        /*00b8*/ 	.byte	0x04, 0x17
        /*00ba*/ 	.short	(.L_31 - .L_30)
.L_30:
        /*00bc*/ 	.word	0x00000000
        /*00c0*/ 	.short	0x0002
        /*00c2*/ 	.short	0x0010
        /*00c4*/ 	.byte	0x00, 0xf4, 0x21, 0x00


	//----- nvinfo : EIATTR_KPARAM_INFO
	.align		4
.L_31:
        /*00c8*/ 	.byte	0x04, 0x17
        /*00ca*/ 	.short	(.L_33 - .L_32)
.L_32:
        /*00cc*/ 	.word	0x00000000
        /*00d0*/ 	.short	0x0001
        /*00d2*/ 	.short	0x0008
        /*00d4*/ 	.byte	0x00, 0xf4, 0x21, 0x00


	//----- nvinfo : EIATTR_KPARAM_INFO
	.align		4
.L_33:
        /*00d8*/ 	.byte	0x04, 0x17
        /*00da*/ 	.short	(.L_35 - .L_34)
.L_34:
        /*00dc*/ 	.word	0x00000000
        /*00e0*/ 	.short	0x0000
        /*00e2*/ 	.short	0x0000
        /*00e4*/ 	.byte	0x00, 0xf4, 0x21, 0x00


	//----- nvinfo : EIATTR_SPARSE_MMA_MASK
	.align		4
.L_35:
        /*00e8*/ 	.byte	0x03, 0x50
        /*00ea*/ 	.short	0x0000


	//----- nvinfo : EIATTR_MAXREG_COUNT
	.align		4
        /*00ec*/ 	.byte	0x03, 0x1b
        /*00ee*/ 	.short	0x00ff


	//----- nvinfo : EIATTR_NUM_BARRIERS
	.align		4
        /*00f0*/ 	.byte	0x02, 0x4c
        /*00f2*/ 	.byte	0x01
	.zero		1


	//----- nvinfo : EIATTR_MERCURY_ISA_VERSION
	.align		4
        /*00f4*/ 	.byte	0x03, 0x5f
        /*00f6*/ 	.short	0x0101


	//----- nvinfo : EIATTR_COOP_GROUP_MASK_REGIDS
	.align		4
        /*00f8*/ 	.byte	0x04, 0x29
        /*00fa*/ 	.short	(.L_37 - .L_36)


	//   ....[0]....
.L_36:
        /*00fc*/ 	.word	0xffffffff


	//----- nvinfo : EIATTR_COOP_GROUP_INSTR_OFFSETS
	.align		4
.L_37:
        /*0100*/ 	.byte	0x04, 0x28
        /*0102*/ 	.short	(.L_39 - .L_38)


	//   ....[0]....
.L_38:
        /*0104*/ 	.word	0x00001560


	//----- nvinfo : EIATTR_EXIT_INSTR_OFFSETS
	.align		4
.L_39:
        /*0108*/ 	.byte	0x04, 0x1c
        /*010a*/ 	.short	(.L_41 - .L_40)


	//   ....[0]....
.L_40:
        /*010c*/ 	.word	0x00001af0


	//   ....[1]....
        /*0110*/ 	.word	0x00001b40


	//----- nvinfo : EIATTR_REQNTID
	.align		4
.L_41:
        /*0114*/ 	.byte	0x04, 0x10
        /*0116*/ 	.short	(.L_43 - .L_42)
.L_42:
        /*0118*/ 	.word	0x00000100
        /*011c*/ 	.word	0x00000001
        /*0120*/ 	.word	0x00000001


	//----- nvinfo : EIATTR_CBANK_PARAM_SIZE
	.align		4
.L_43:
        /*0124*/ 	.byte	0x03, 0x19
        /*0126*/ 	.short	0x0050


	//----- nvinfo : EIATTR_PARAM_CBANK
	.align		4
        /*0128*/ 	.byte	0x04, 0x0a
        /*012a*/ 	.short	(.L_45 - .L_44)
	.align		4
.L_44:
        /*012c*/ 	.word	index@(.nv.constant0.matmul_kernel)
        /*0130*/ 	.short	0x0210
        /*0132*/ 	.short	0x0050


	//----- nvinfo : EIATTR_SW_WAR
	.align		4
.L_45:
        /*0134*/ 	.byte	0x04, 0x36
        /*0136*/ 	.short	(.L_47 - .L_46)
.L_46:
        /*0138*/ 	.word	0x00000008
.L_47:


//--------------------- .nv.callgraph             --------------------------
	.section	.nv.callgraph,"",@"SHT_CUDA_CALLGRAPH"
	.align	4
	.sectionentsize	8
	.align		4
        /*0000*/ 	.word	0x00000000
	.align		4
        /*0004*/ 	.word	0xffffffff
	.align		4
        /*0008*/ 	.word	0x00000000
	.align		4
        /*000c*/ 	.word	0xfffffffe
	.align		4
        /*0010*/ 	.word	0x00000000
	.align		4
        /*0014*/ 	.word	0xfffffffd
	.align		4
        /*0018*/ 	.word	0x00000000
	.align		4
        /*001c*/ 	.word	0xfffffffc


//--------------------- .text.matmul_kernel       --------------------------
	.section	.text.matmul_kernel,"ax",@progbits
	.align	128
        .global         matmul_kernel
        .type           matmul_kernel,@function
        .size           matmul_kernel,(.L_x_3 - matmul_kernel)
        .other          matmul_kernel,@"STO_CUDA_ENTRY STV_DEFAULT"
matmul_kernel:
.text.matmul_kernel:
[----:B------:R-:W-:Y:S08]  /*0000*/  LDC R1, c[0x0][0x28] ;  /* 0x00000a00ff017b82 */ /* 0x000ff00000000800 */
[----:B------:R-:W0:Y:S01]  /*0010*/  LDC.64 R16, c[0x0][0x228] ;  /* 0x00008a00ff107b82 */ /* 0x000e220000000a00 */
[----:B------:R-:W1:Y:S01]  /*0020*/  S2R R5, SR_CTAID.X ;  /* 0x0000000000057919 */ /* 0x000e620000002500 */
[----:B------:R-:W-:Y:S01]  /*0030*/  UMOV UR4, 0x400 ;  /* 0x0000040000047882 */ /* 0x000fe20000000000 */
[----:B------:R-:W-:-:S05]  /*0040*/  ULDC.64 UR14, c[0x0][0x208] ;  /* 0x00008200000e7ab9 */ /* 0x000fca0000000a00 */
[----:B------:R-:W2:Y:S01]  /*0050*/  S2UR UR12, SR_CgaCtaId ;  /* 0x00000000000c79c3 */ /* 0x000ea20000008800 */
[----:B0-----:R-:W-:-:S05]  /*0060*/  VIADD R0, R17, 0xf ;  /* 0x0000000f11007836 */ /* 0x001fca0000000000 */
[----:B------:R-:W-:Y:S01]  /*0070*/  SHF.R.S32.HI R3, RZ, 0x1f, R0 ;  /* 0x0000001fff037819 */ /* 0x000fe20000011400 */
[----:B--2---:R-:W-:-:S03]  /*0080*/  ULEA UR12, UR12, UR4, 0x18 ;  /* 0x000000040c0c7291 */ /* 0x004fc6000f8ec03f */
[----:B------:R-:W-:Y:S02]  /*0090*/  LEA.HI R3, R3, R0, RZ, 0x4 ;  /* 0x0000000003037211 */ /* 0x000fe400078f20ff */
[----:B-1----:R-:W-:Y:S02]  /*00a0*/  IABS R8, R5 ;  /* 0x0000000500087213 */ /* 0x002fe40000000000 */
[----:B------:R-:W-:-:S05]  /*00b0*/  SHF.R.S32.HI R3, RZ, 0x4, R3 ;  /* 0x00000004ff037819 */ /* 0x000fca0000011403 */
[----:B------:R-:W-:-:S05]  /*00c0*/  IMAD.SHL.U32 R4, R3, 0x8, RZ ;  /* 0x0000000803047824 */ /* 0x000fca00078e00ff */
[-C--:B------:R-:W-:Y:S02]  /*00d0*/  IABS R7, R4.reuse ;  /* 0x0000000400077213 */ /* 0x080fe40000000000 */
[----:B------:R-:W-:Y:S02]  /*00e0*/  IABS R10, R4 ;  /* 0x00000004000a7213 */ /* 0x000fe40000000000 */
[----:B------:R-:W0:Y:S08]  /*00f0*/  I2F.RP R0, R7 ;  /* 0x0000000700007306 */ /* 0x000e300000209400 */
[----:B0-----:R-:W0:Y:S02]  /*0100*/  MUFU.RCP R0, R0 ;  /* 0x0000000000007308 */ /* 0x001e240000001000 */
[----:B0-----:R-:W-:-:S02]  /*0110*/  VIADD R2, R0, 0xffffffe ;  /* 0x0ffffffe00027836 */ /* 0x001fc40000000000 */
[----:B------:R-:W-:-:S04]  /*0120*/  IMAD.MOV R0, RZ, RZ, -R10 ;  /* 0x000000ffff007224 */ /* 0x000fc800078e0a0a */
[----:B------:R0:W1:Y:S01]  /*0130*/  F2I.FTZ.U32.TRUNC.NTZ R3, R2 ;  /* 0x0000000200037305 */ /* 0x000062000021f000 */
[----:B------:R-:W2:Y:S01]  /*0140*/  LDC R10, c[0x0][0x230] ;  /* 0x00008c00ff0a7b82 */ /* 0x000ea20000000800 */
[----:B0-----:R-:W-:Y:S02]  /*0150*/  IMAD.MOV.U32 R2, RZ, RZ, RZ ;  /* 0x000000ffff027224 */ /* 0x001fe400078e00ff */
[----:B-1----:R-:W-:-:S04]  /*0160*/  IMAD.MOV R6, RZ, RZ, -R3 ;  /* 0x000000ffff067224 */ /* 0x002fc800078e0a03 */
[----:B------:R-:W-:Y:S02]  /*0170*/  IMAD R9, R6, R7, RZ ;  /* 0x0000000706097224 */ /* 0x000fe400078e02ff */
[----:B------:R-:W-:Y:S02]  /*0180*/  IMAD.MOV.U32 R6, RZ, RZ, R8 ;  /* 0x000000ffff067224 */ /* 0x000fe400078e0008 */
[----:B------:R-:W-:-:S04]  /*0190*/  IMAD.HI.U32 R3, R3, R9, R2 ;  /* 0x0000000903037227 */ /* 0x000fc800078e0002 */
[----:B--2---:R-:W-:Y:S02]  /*01a0*/  VIADD R10, R10, 0x3f ;  /* 0x0000003f0a0a7836 */ /* 0x004fe40000000000 */
[----:B------:R-:W-:-:S04]  /*01b0*/  IMAD.HI.U32 R3, R3, R6, RZ ;  /* 0x0000000603037227 */ /* 0x000fc800078e00ff */
[----:B------:R-:W-:-:S05]  /*01c0*/  IMAD R0, R3, R0, R6 ;  /* 0x0000000003007224 */ /* 0x000fca00078e0206 */
[----:B------:R-:W-:-:S13]  /*01d0*/  ISETP.GT.U32.AND P1, PT, R7, R0, PT ;  /* 0x000000000700720c */ /* 0x000fda0003f24070 */
[----:B------:R-:W-:Y:S02]  /*01e0*/  @!P1 IMAD.IADD R0, R0, 0x1, -R7 ;  /* 0x0000000100009824 */ /* 0x000fe400078e0a07 */
[----:B------:R-:W-:Y:S01]  /*01f0*/  @!P1 VIADD R3, R3, 0x1 ;  /* 0x0000000103039836 */ /* 0x000fe20000000000 */
[----:B------:R-:W-:Y:S02]  /*0200*/  ISETP.NE.AND P1, PT, R4, RZ, PT ;  /* 0x000000ff0400720c */ /* 0x000fe40003f25270 */
[----:B------:R-:W-:Y:S02]  /*0210*/  ISETP.GE.U32.AND P0, PT, R0, R7, PT ;  /* 0x000000070000720c */ /* 0x000fe40003f06070 */
[----:B------:R-:W-:-:S04]  /*0220*/  LOP3.LUT R0, R5, R4, RZ, 0x3c, !PT ;  /* 0x0000000405007212 */ /* 0x000fc800078e3cff */
[----:B------:R-:W-:Y:S01]  /*0230*/  ISETP.GE.AND P2, PT, R0, RZ, PT ;  /* 0x000000ff0000720c */ /* 0x000fe20003f46270 */
[----:B------:R-:W-:-:S06]  /*0240*/  VIADD R0, R16, 0x3f ;  /* 0x0000003f10007836 */ /* 0x000fcc0000000000 */
[----:B------:R-:W-:-:S04]  /*0250*/  @P0 VIADD R3, R3, 0x1 ;  /* 0x0000000103030836 */ /* 0x000fc80000000000 */
[----:B------:R-:W-:Y:S01]  /*0260*/  IMAD.MOV.U32 R2, RZ, RZ, R3 ;  /* 0x000000ffff027224 */ /* 0x000fe200078e0003 */
[----:B------:R-:W-:-:S03]  /*0270*/  SHF.R.S32.HI R3, RZ, 0x1f, R0 ;  /* 0x0000001fff037819 */ /* 0x000fc60000011400 */
[----:B------:R-:W-:Y:S01]  /*0280*/  @!P2 IMAD.MOV R2, RZ, RZ, -R2 ;  /* 0x000000ffff02a224 */ /* 0x000fe200078e0a02 */
[----:B------:R-:W-:Y:S02]  /*0290*/  @!P1 LOP3.LUT R2, RZ, R4, RZ, 0x33, !PT ;  /* 0x00000004ff029212 */ /* 0x000fe400078e33ff */
[----:B------:R-:W-:-:S03]  /*02a0*/  LEA.HI R3, R3, R0, RZ, 0x6 ;  /* 0x0000000003037211 */ /* 0x000fc600078f30ff */
[----:B------:R-:W-:Y:S02]  /*02b0*/  IMAD.SHL.U32 R6, R2, 0x8, RZ ;  /* 0x0000000802067824 */ /* 0x000fe400078e00ff */
[----:B------:R-:W-:-:S03]  /*02c0*/  IMAD.MOV R2, RZ, RZ, -R2 ;  /* 0x000000ffff027224 */ /* 0x000fc600078e0a02 */
[----:B------:R-:W-:Y:S01]  /*02d0*/  LEA.HI.SX32 R3, R3, -R6, 0x1a ;  /* 0x8000000603037211 */ /* 0x000fe200078fd2ff */
[----:B------:R-:W-:-:S03]  /*02e0*/  IMAD R8, R4, R2, R5 ;  /* 0x0000000204087224 */ /* 0x000fc600078e0205 */
[----:B------:R-:W-:-:S04]  /*02f0*/  VIMNMX R11, R3, 0x8, PT ;  /* 0x00000008030b7848 */ /* 0x000fc80003fe0100 */
[-C--:B------:R-:W-:Y:S02]  /*0300*/  IABS R7, R11.reuse ;  /* 0x0000000b00077213 */ /* 0x080fe40000000000 */
[----:B------:R-:W-:Y:S02]  /*0310*/  IABS R4, R11 ;  /* 0x0000000b00047213 */ /* 0x000fe40000000000 */
[----:B------:R-:W0:Y:S08]  /*0320*/  I2F.RP R0, R7 ;  /* 0x0000000700007306 */ /* 0x000e300000209400 */
[----:B0-----:R-:W0:Y:S02]  /*0330*/  MUFU.RCP R0, R0 ;  /* 0x0000000000007308 */ /* 0x001e240000001000 */
[----:B0-----:R-:W-:-:S02]  /*0340*/  VIADD R3, R0, 0xffffffe ;  /* 0x0ffffffe00037836 */ /* 0x001fc40000000000 */
[----:B------:R-:W-:-:S04]  /*0350*/  IMAD.MOV R0, RZ, RZ, -R4 ;  /* 0x000000ffff007224 */ /* 0x000fc800078e0a04 */
[----:B------:R-:W0:Y:S02]  /*0360*/  F2I.FTZ.U32.TRUNC.NTZ R3, R3 ;  /* 0x0000000300037305 */ /* 0x000e24000021f000 */
[----:B0-----:R-:W-:-:S04]  /*0370*/  IMAD.MOV R9, RZ, RZ, -R3 ;  /* 0x000000ffff097224 */ /* 0x001fc800078e0a03 */
[----:B------:R-:W-:Y:S01]  /*0380*/  IMAD.MOV.U32 R2, RZ, RZ, R9 ;  /* 0x000000ffff027224 */ /* 0x000fe200078e0009 */
[----:B------:R-:W-:-:S03]  /*0390*/  IABS R9, R8 ;  /* 0x0000000800097213 */ /* 0x000fc60000000000 */
[----:B------:R-:W-:Y:S02]  /*03a0*/  IMAD R5, R2, R7, RZ ;  /* 0x0000000702057224 */ /* 0x000fe400078e02ff */
[----:B------:R-:W-:-:S04]  /*03b0*/  IMAD.MOV.U32 R2, RZ, RZ, RZ ;  /* 0x000000ffff027224 */ /* 0x000fc800078e00ff */
[----:B------:R-:W-:Y:S01]  /*03c0*/  IMAD.HI.U32 R2, R3, R5, R2 ;  /* 0x0000000503027227 */ /* 0x000fe200078e0002 */
[----:B------:R-:W-:-:S04]  /*03d0*/  LOP3.LUT R3, R8, R11, RZ, 0x3c, !PT ;  /* 0x0000000b08037212 */ /* 0x000fc800078e3cff */
[----:B------:R-:W-:Y:S01]  /*03e0*/  ISETP.GE.AND P2, PT, R3, RZ, PT ;  /* 0x000000ff0300720c */ /* 0x000fe20003f46270 */
[----:B------:R-:W-:-:S04]  /*03f0*/  IMAD.HI.U32 R2, R2, R9, RZ ;  /* 0x0000000902027227 */ /* 0x000fc800078e00ff */
[----:B------:R-:W-:-:S05]  /*0400*/  IMAD R0, R2, R0, R9 ;  /* 0x0000000002007224 */ /* 0x000fca00078e0209 */
[----:B------:R-:W-:-:S13]  /*0410*/  ISETP.GT.U32.AND P1, PT, R7, R0, PT ;  /* 0x000000000700720c */ /* 0x000fda0003f24070 */
[----:B------:R-:W-:Y:S02]  /*0420*/  @!P1 IMAD.IADD R0, R0, 0x1, -R7 ;  /* 0x0000000100009824 */ /* 0x000fe400078e0a07 */
[----:B------:R-:W-:Y:S01]  /*0430*/  @!P1 VIADD R2, R2, 0x1 ;  /* 0x0000000102029836 */ /* 0x000fe20000000000 */
[----:B------:R-:W-:Y:S02]  /*0440*/  ISETP.NE.AND P1, PT, R11, RZ, PT ;  /* 0x000000ff0b00720c */ /* 0x000fe40003f25270 */
[----:B------:R-:W-:Y:S02]  /*0450*/  ISETP.GE.U32.AND P0, PT, R0, R7, PT ;  /* 0x000000070000720c */ /* 0x000fe40003f06070 */
[----:B------:R-:W0:Y:S11]  /*0460*/  S2R R0, SR_TID.X ;  /* 0x0000000000007919 */ /* 0x000e360000002100 */
[----:B------:R-:W-:Y:S01]  /*0470*/  @P0 VIADD R2, R2, 0x1 ;  /* 0x0000000102020836 */ /* 0x000fe20000000000 */
[----:B------:R-:W-:-:S03]  /*0480*/  ISETP.GT.AND P0, PT, R10, 0x3f, PT ;  /* 0x0000003f0a00780c */ /* 0x000fc60003f04270 */
[----:B------:R-:W-:-:S04]  /*0490*/  IMAD.MOV.U32 R4, RZ, RZ, R2 ;  /* 0x000000ffff047224 */ /* 0x000fc800078e0002 */
[----:B------:R-:W-:Y:S01]  /*04a0*/  @!P2 IMAD.MOV R4, RZ, RZ, -R4 ;  /* 0x000000ffff04a224 */ /* 0x000fe200078e0a04 */
[----:B------:R-:W-:-:S05]  /*04b0*/  @!P1 LOP3.LUT R4, RZ, R11, RZ, 0x33, !PT ;  /* 0x0000000bff049212 */ /* 0x000fca00078e33ff */
[----:B------:R-:W-:Y:S02]  /*04c0*/  IMAD.MOV R2, RZ, RZ, -R4 ;  /* 0x000000ffff027224 */ /* 0x000fe400078e0a04 */
[----:B------:R-:W-:Y:S02]  /*04d0*/  @!P0 IMAD.MOV.U32 R24, RZ, RZ, RZ ;  /* 0x000000ffff188224 */ /* 0x000fe400078e00ff */
[----:B------:R-:W-:Y:S02]  /*04e0*/  IMAD R2, R11, R2, R8 ;  /* 0x000000020b027224 */ /* 0x000fe400078e0208 */
[----:B------:R-:W-:Y:S01]  /*04f0*/  IMAD.SHL.U32 R8, R4, 0x10, RZ ;  /* 0x0000001004087824 */ /* 0x000fe200078e00ff */
[----:B0-----:R-:W-:Y:S01]  /*0500*/  SHF.R.U32.HI R43, RZ, 0x6, R0 ;  /* 0x00000006ff2b7819 */ /* 0x001fe20000011600 */
[----:B------:R-:W-:Y:S01]  /*0510*/  IMAD.IADD R9, R6, 0x1, R2 ;  /* 0x0000000106097824 */ /* 0x000fe200078e0202 */
[C---:B------:R-:W-:Y:S01]  /*0520*/  LOP3.LUT R2, R0.reuse, 0x3f, RZ, 0xc0, !PT ;  /* 0x0000003f00027812 */ /* 0x040fe200078ec0ff */
[----:B------:R-:W-:Y:S01]  /*0530*/  @!P0 IMAD.SHL.U32 R3, R0, 0x2, RZ ;  /* 0x0000000200038824 */ /* 0x000fe200078e00ff */
[----:B------:R-:W-:Y:S01]  /*0540*/  SGXT.U32 R43, R43, 0x2 ;  /* 0x000000022b2b781a */ /* 0x000fe20000000000 */
[----:B------:R-:W-:Y:S01]  /*0550*/  @!P0 IMAD.MOV.U32 R26, RZ, RZ, RZ ;  /* 0x000000ffff1a8224 */ /* 0x000fe200078e00ff */
[----:B------:R-:W-:Y:S01]  /*0560*/  @!P0 SHF.R.U32.HI R4, RZ, 0x5, R0 ;  /* 0x00000005ff048819 */ /* 0x000fe20000011600 */
[----:B------:R-:W-:Y:S01]  /*0570*/  IMAD R9, R9, 0x40, R2 ;  /* 0x0000004009097824 */ /* 0x000fe200078e0202 */
[----:B------:R-:W-:-:S02]  /*0580*/  LOP3.LUT R5, R8, R43, RZ, 0xfc, !PT ;  /* 0x0000002b08057212 */ /* 0x000fc400078efcff */
[C-C-:B------:R-:W-:Y:S02]  /*0590*/  LOP3.LUT R6, R8.reuse, 0x4, R43.reuse, 0xfe, !PT ;  /* 0x0000000408067812 */ /* 0x140fe400078efe2b */
[C-C-:B------:R-:W-:Y:S02]  /*05a0*/  LOP3.LUT R7, R8.reuse, 0x8, R43.reuse, 0xfe, !PT ;  /* 0x0000000808077812 */ /* 0x140fe400078efe2b */
[----:B------:R-:W-:Y:S01]  /*05b0*/  LOP3.LUT R8, R8, 0xc, R43, 0xfe, !PT ;  /* 0x0000000c08087812 */ /* 0x000fe200078efe2b */
[----:B------:R-:W-:Y:S06]  /*05c0*/  @!P0 BRA `(.L_x_0) ;  /* 0x0000001000988947 */ /* 0x000fec0003800000 */
[----:B------:R-:W-:Y:S01]  /*05d0*/  IABS R24, R16 ;  /* 0x0000001000187213 */ /* 0x000fe20000000000 */
[----:B------:R-:W0:Y:S01]  /*05e0*/  LDC R36, c[0x0][0x238] ;  /* 0x00008e00ff247b82 */ /* 0x000e220000000800 */
[----:B------:R-:W-:Y:S01]  /*05f0*/  IABS R19, R17 ;  /* 0x0000001100137213 */ /* 0x000fe20000000000 */
[----:B------:R-:W-:Y:S01]  /*0600*/  ULDC UR6, c[0x0][0x234] ;  /* 0x00008d0000067ab9 */ /* 0x000fe20000000800 */
[----:B------:R-:W1:Y:S01]  /*0610*/  I2F.RP R4, R24 ;  /* 0x0000001800047306 */ /* 0x000e620000209400 */
[----:B------:R-:W-:Y:S01]  /*0620*/  IABS R23, R9 ;  /* 0x0000000900177213 */ /* 0x000fe20000000000 */
[----:B------:R-:W-:Y:S01]  /*0630*/  USHF.R.U32.HI UR13, URZ, 0x4, UR12 ;  /* 0x000000043f0d7899 */ /* 0x000fe2000801160c */
[----:B------:R-:W-:Y:S01]  /*0640*/  IABS R20, R6 ;  /* 0x0000000600147213 */ /* 0x000fe20000000000 */
[----:B------:R-:W-:Y:S01]  /*0650*/  ULDC.64 UR8, c[0x0][0x210] ;  /* 0x0000840000087ab9 */ /* 0x000fe20000000a00 */
[----:B------:R-:W-:Y:S01]  /*0660*/  IABS R21, R5 ;  /* 0x0000000500157213 */ /* 0x000fe20000000000 */
[----:B------:R-:W-:Y:S01]  /*0670*/  USGXT.U32 UR13, UR13, 0xe ;  /* 0x0000000e0d0d789a */ /* 0x000fe20008000000 */
[----:B------:R-:W-:Y:S01]  /*0680*/  ISETP.GE.AND P1, PT, R9, RZ, PT ;  /* 0x000000ff0900720c */ /* 0x000fe20003f26270 */
[----:B------:R-:W2:Y:S01]  /*0690*/  I2F.RP R3, R19 ;  /* 0x0000001300037306 */ /* 0x000ea20000209400 */
[----:B------:R-:W-:Y:S01]  /*06a0*/  ULDC.64 UR4, c[0x0][0x218] ;  /* 0x0000860000047ab9 */ /* 0x000fe20000000a00 */
[----:B------:R-:W-:-:S02]  /*06b0*/  LOP3.LUT R34, R43, 0x3c, RZ, 0xfc, !PT ;  /* 0x0000003c2b227812 */ /* 0x000fc400078efcff */
[----:B------:R-:W-:Y:S02]  /*06c0*/  CS2R R26, SRZ ;  /* 0x00000000001a7805 */ /* 0x000fe4000001ff00 */
[C---:B------:R-:W-:Y:S01]  /*06d0*/  LOP3.LUT R28, R43.reuse, 0x1c, RZ, 0xfc, !PT ;  /* 0x0000001c2b1c7812 */ /* 0x040fe200078efcff */
[----:B------:R-:W-:Y:S01]  /*06e0*/  UIADD3 UR25, UR12, 0x2000, URZ ;  /* 0x000020000c197890 */ /* 0x000fe2000fffe03f */
[C---:B------:R-:W-:Y:S01]  /*06f0*/  LOP3.LUT R29, R43.reuse, 0x18, RZ, 0xfc, !PT ;  /* 0x000000182b1d7812 */ /* 0x040fe200078efcff */
[----:B------:R-:W-:Y:S01]  /*0700*/  ULDC UR24, c[0x0][0x230] ;  /* 0x00008c0000187ab9 */ /* 0x000fe20000000800 */
[----:B-1----:R-:W1:Y:S01]  /*0710*/  MUFU.RCP R4, R4 ;  /* 0x0000000400047308 */ /* 0x002e620000001000 */
[C---:B------:R-:W-:Y:S02]  /*0720*/  LOP3.LUT R30, R43.reuse, 0x14, RZ, 0xfc, !PT ;  /* 0x000000142b1e7812 */ /* 0x040fe400078efcff */
[C---:B------:R-:W-:Y:S02]  /*0730*/  LOP3.LUT R31, R43.reuse, 0x10, RZ, 0xfc, !PT ;  /* 0x000000102b1f7812 */ /* 0x040fe400078efcff */
[C---:B------:R-:W-:Y:S01]  /*0740*/  LOP3.LUT R39, R43.reuse, 0xc, RZ, 0xfc, !PT ;  /* 0x0000000c2b277812 */ /* 0x040fe200078efcff */
[-C--:B0-----:R-:W-:Y:S01]  /*0750*/  IMAD R28, R28, R36.reuse, RZ ;  /* 0x000000241c1c7224 */ /* 0x081fe200078e02ff */
[C---:B------:R-:W-:Y:S01]  /*0760*/  LOP3.LUT R41, R43.reuse, 0x8, RZ, 0xfc, !PT ;  /* 0x000000082b297812 */ /* 0x040fe200078efcff */
[----:B--2---:R-:W0:Y:S01]  /*0770*/  MUFU.RCP R3, R3 ;  /* 0x0000000300037308 */ /* 0x004e220000001000 */
[----:B------:R-:W-:Y:S01]  /*0780*/  LOP3.LUT R45, R43, 0x4, RZ, 0xfc, !PT ;  /* 0x000000042b2d7812 */ /* 0x000fe200078efcff */
[----:B------:R-:W-:-:S02]  /*0790*/  IMAD R29, R29, R36, RZ ;  /* 0x000000241d1d7224 */ /* 0x000fc400078e02ff */
[-C--:B------:R-:W-:Y:S02]  /*07a0*/  IMAD R30, R30, R36.reuse, RZ ;  /* 0x000000241e1e7224 */ /* 0x080fe400078e02ff */
[-C--:B------:R-:W-:Y:S02]  /*07b0*/  IMAD R31, R31, R36.reuse, RZ ;  /* 0x000000241f1f7224 */ /* 0x080fe400078e02ff */
[-C--:B------:R-:W-:Y:S02]  /*07c0*/  IMAD R39, R39, R36.reuse, RZ ;  /* 0x0000002427277224 */ /* 0x080fe400078e02ff */
[----:B-1----:R-:W-:Y:S02]  /*07d0*/  VIADD R14, R4, 0xffffffe ;  /* 0x0ffffffe040e7836 */ /* 0x002fe40000000000 */
[-C--:B------:R-:W-:Y:S02]  /*07e0*/  IMAD R41, R41, R36.reuse, RZ ;  /* 0x0000002429297224 */ /* 0x080fe400078e02ff */
[----:B------:R1:W2:Y:S01]  /*07f0*/  F2I.FTZ.U32.TRUNC.NTZ R15, R14 ;  /* 0x0000000e000f7305 */ /* 0x0002a2000021f000 */
[----:B------:R-:W-:-:S02]  /*0800*/  IMAD R45, R45, R36, RZ ;  /* 0x000000242d2d7224 */ /* 0x000fc400078e02ff */
[----:B0-----:R-:W-:Y:S02]  /*0810*/  VIADD R12, R3, 0xffffffe ;  /* 0x0ffffffe030c7836 */ /* 0x001fe40000000000 */
[----:B------:R-:W-:-:S03]  /*0820*/  IMAD.SHL.U32 R47, R36, 0x40, RZ ;  /* 0x00000040242f7824 */ /* 0x000fc600078e00ff */
[----:B------:R0:W3:Y:S01]  /*0830*/  F2I.FTZ.U32.TRUNC.NTZ R13, R12 ;  /* 0x0000000c000d7305 */ /* 0x0000e2000021f000 */
[----:B-1----:R-:W-:Y:S02]  /*0840*/  IMAD.MOV.U32 R14, RZ, RZ, RZ ;  /* 0x000000ffff0e7224 */ /* 0x002fe400078e00ff */
[----:B--2---:R-:W-:Y:S02]  /*0850*/  IMAD.MOV R11, RZ, RZ, -R15 ;  /* 0x000000ffff0b7224 */ /* 0x004fe400078e0a0f */
[----:B0-----:R-:W-:Y:S02]  /*0860*/  IMAD.MOV.U32 R12, RZ, RZ, RZ ;  /* 0x000000ffff0c7224 */ /* 0x001fe400078e00ff */
[----:B------:R-:W-:Y:S02]  /*0870*/  IMAD R11, R11, R24, RZ ;  /* 0x000000180b0b7224 */ /* 0x000fe400078e02ff */
[----:B---3--:R-:W-:Y:S02]  /*0880*/  IMAD.MOV R18, RZ, RZ, -R13 ;  /* 0x000000ffff127224 */ /* 0x008fe400078e0a0d */
[----:B------:R-:W-:-:S04]  /*0890*/  IMAD.HI.U32 R14, R15, R11, R14 ;  /* 0x0000000b0f0e7227 */ /* 0x000fc800078e000e */
[----:B------:R-:W-:Y:S01]  /*08a0*/  IMAD R3, R18, R19, RZ ;  /* 0x0000001312037224 */ /* 0x000fe200078e02ff */
[----:B------:R-:W-:Y:S01]  /*08b0*/  IABS R18, R7 ;  /* 0x0000000700127213 */ /* 0x000fe20000000000 */
[----:B------:R-:W-:-:S04]  /*08c0*/  IMAD.HI.U32 R14, R14, R23, RZ ;  /* 0x000000170e0e7227 */ /* 0x000fc800078e00ff */
[----:B------:R-:W-:Y:S01]  /*08d0*/  IMAD.HI.U32 R12, R13, R3, R12 ;  /* 0x000000030d0c7227 */ /* 0x000fe200078e000c */
[----:B------:R-:W-:-:S03]  /*08e0*/  IABS R13, R8 ;  /* 0x00000008000d7213 */ /* 0x000fc60000000000 */
[----:B------:R-:W-:Y:S02]  /*08f0*/  IMAD.MOV R14, RZ, RZ, -R14 ;  /* 0x000000ffff0e7224 */ /* 0x000fe400078e0a0e */
[----:B------:R-:W-:-:S04]  /*0900*/  IMAD.HI.U32 R3, R12, R13, RZ ;  /* 0x0000000d0c037227 */ /* 0x000fc800078e00ff */
[----:B------:R-:W-:-:S04]  /*0910*/  IMAD.HI.U32 R4, R12, R18, RZ ;  /* 0x000000120c047227 */ /* 0x000fc800078e00ff */
[----:B------:R-:W-:-:S04]  /*0920*/  IMAD.HI.U32 R11, R12, R20, RZ ;  /* 0x000000140c0b7227 */ /* 0x000fc800078e00ff */
[----:B------:R-:W-:Y:S01]  /*0930*/  IMAD R15, R24, R14, R23 ;  /* 0x0000000e180f7224 */ /* 0x000fe200078e0217 */
[----:B------:R-:W-:Y:S01]  /*0940*/  LOP3.LUT R23, R43, 0x20, RZ, 0xfc, !PT ;  /* 0x000000202b177812 */ /* 0x000fe200078efcff */
[----:B------:R-:W-:-:S03]  /*0950*/  IMAD.HI.U32 R12, R12, R21, RZ ;  /* 0x000000150c0c7227 */ /* 0x000fc600078e00ff */
[----:B------:R-:W-:Y:S01]  /*0960*/  ISETP.GT.U32.AND P0, PT, R24, R15, PT ;  /* 0x0000000f1800720c */ /* 0x000fe20003f04070 */
[----:B------:R-:W-:Y:S02]  /*0970*/  IMAD.MOV R14, RZ, RZ, -R3 ;  /* 0x000000ffff0e7224 */ /* 0x000fe400078e0a03 */
[----:B------:R-:W-:Y:S02]  /*0980*/  IMAD.MOV R3, RZ, RZ, -R4 ;  /* 0x000000ffff037224 */ /* 0x000fe400078e0a04 */
[----:B------:R-:W-:Y:S02]  /*0990*/  IMAD.MOV R22, RZ, RZ, -R12 ;  /* 0x000000ffff167224 */ /* 0x000fe400078e0a0c */
[----:B------:R-:W-:Y:S02]  /*09a0*/  IMAD.MOV R11, RZ, RZ, -R11 ;  /* 0x000000ffff0b7224 */ /* 0x000fe400078e0a0b */
[C---:B------:R-:W-:Y:S01]  /*09b0*/  IMAD R12, R19.reuse, R3, R18 ;  /* 0x00000003130c7224 */ /* 0x040fe200078e0212 */
[----:B------:R-:W-:Y:S01]  /*09c0*/  SHF.R.S32.HI R3, RZ, 0x1f, R10 ;  /* 0x0000001fff037819 */ /* 0x000fe2000001140a */
[----:B------:R-:W-:Y:S01]  /*09d0*/  IMAD R4, R19, R14, R13 ;  /* 0x0000000e13047224 */ /* 0x000fe200078e020d */
[----:B------:R-:W-:Y:S01]  /*09e0*/  LOP3.LUT R18, R43, 0x34, RZ, 0xfc, !PT ;  /* 0x000000342b127812 */ /* 0x000fe200078efcff */
[C---:B------:R-:W-:Y:S01]  /*09f0*/  IMAD R13, R19.reuse, R11, R20 ;  /* 0x0000000b130d7224 */ /* 0x040fe200078e0214 */
[C---:B------:R-:W-:Y:S01]  /*0a00*/  ISETP.GT.U32.AND P3, PT, R19.reuse, R12, PT ;  /* 0x0000000c1300720c */ /* 0x040fe20003f64070 */
[C---:B------:R-:W-:Y:S01]  /*0a10*/  IMAD R14, R19.reuse, R22, R21 ;  /* 0x00000016130e7224 */ /* 0x040fe200078e0215 */
[----:B------:R-:W-:Y:S01]  /*0a20*/  ISETP.GT.U32.AND P2, PT, R19, R4, PT ;  /* 0x000000041300720c */ /* 0x000fe20003f44070 */
[--C-:B------:R-:W-:Y:S01]  /*0a30*/  @!P0 IMAD.IADD R15, R15, 0x1, -R24.reuse ;  /* 0x000000010f0f8824 */ /* 0x100fe200078e0a18 */
[C---:B------:R-:W-:Y:S01]  /*0a40*/  ISETP.GT.U32.AND P4, PT, R19.reuse, R13, PT ;  /* 0x0000000d1300720c */ /* 0x040fe20003f84070 */
[----:B------:R-:W0:Y:S01]  /*0a50*/  LDC R11, c[0x0][0x23c] ;  /* 0x00008f00ff0b7b82 */ /* 0x000e220000000800 */
[----:B------:R-:W-:Y:S01]  /*0a60*/  ISETP.GT.U32.AND P5, PT, R19, R14, PT ;  /* 0x0000000e1300720c */ /* 0x000fe20003fa4070 */
[-C--:B------:R-:W-:Y:S01]  /*0a70*/  IMAD R18, R18, R36.reuse, RZ ;  /* 0x0000002412127224 */ /* 0x080fe200078e02ff */
[----:B------:R-:W-:Y:S01]  /*0a80*/  ISETP.GT.U32.AND P0, PT, R24, R15, PT ;  /* 0x0000000f1800720c */ /* 0x000fe20003f04070 */
[----:B------:R-:W-:Y:S01]  /*0a90*/  IMAD R23, R23, R36, RZ ;  /* 0x0000002417177224 */ /* 0x000fe200078e02ff */
[----:B------:R-:W-:Y:S01]  /*0aa0*/  LEA.HI R10, R3, R10, RZ, 0x6 ;  /* 0x0000000a030a7211 */ /* 0x000fe200078f30ff */
[----:B------:R-:W-:Y:S01]  /*0ab0*/  IMAD.SHL.U32 R3, R0, 0x2, RZ ;  /* 0x0000000200037824 */ /* 0x000fe200078e00ff */
[C---:B------:R-:W-:Y:S01]  /*0ac0*/  LOP3.LUT R20, R43.reuse, 0x2c, RZ, 0xfc, !PT ;  /* 0x0000002c2b147812 */ /* 0x040fe200078efcff */
[--C-:B------:R-:W-:Y:S01]  /*0ad0*/  @!P3 IMAD.IADD R12, R12, 0x1, -R19.reuse ;  /* 0x000000010c0cb824 */ /* 0x100fe200078e0a13 */
[----:B------:R-:W-:Y:S01]  /*0ae0*/  LOP3.LUT R21, R43, 0x28, RZ, 0xfc, !PT ;  /* 0x000000282b157812 */ /* 0x000fe200078efcff */
[--C-:B------:R-:W-:Y:S01]  /*0af0*/  @!P2 IMAD.IADD R4, R4, 0x1, -R19.reuse ;  /* 0x000000010404a824 */ /* 0x100fe200078e0a13 */
[----:B------:R-:W-:Y:S01]  /*0b00*/  ISETP.NE.AND P2, PT, R16, RZ, PT ;  /* 0x000000ff1000720c */ /* 0x000fe20003f45270 */
[--C-:B------:R-:W-:Y:S01]  /*0b10*/  @!P4 IMAD.IADD R13, R13, 0x1, -R19.reuse ;  /* 0x000000010d0dc824 */ /* 0x100fe200078e0a13 */
[C---:B------:R-:W-:Y:S01]  /*0b20*/  ISETP.GT.U32.AND P4, PT, R19.reuse, R12, PT ;  /* 0x0000000c1300720c */ /* 0x040fe20003f84070 */
[----:B------:R-:W-:Y:S01]  /*0b30*/  @!P5 IMAD.IADD R14, R14, 0x1, -R19 ;  /* 0x000000010e0ed824 */ /* 0x000fe200078e0a13 */
[----:B------:R-:W-:Y:S01]  /*0b40*/  ISETP.GT.U32.AND P3, PT, R19, R4, PT ;  /* 0x000000041300720c */ /* 0x000fe20003f64070 */
[----:B------:R-:W-:Y:S01]  /*0b50*/  @!P0 IMAD.IADD R15, R15, 0x1, -R24 ;  /* 0x000000010f0f8824 */ /* 0x000fe200078e0a18 */
[----:B------:R-:W-:-:S02]  /*0b60*/  ISETP.GT.U32.AND P5, PT, R19, R13, PT ;  /* 0x0000000d1300720c */ /* 0x000fc40003fa4070 */
[----:B------:R-:W-:Y:S02]  /*0b70*/  CS2R R24, SRZ ;  /* 0x0000000000187805 */ /* 0x000fe4000001ff00 */
[----:B------:R-:W-:Y:S01]  /*0b80*/  ISETP.GT.U32.AND P6, PT, R19, R14, PT ;  /* 0x0000000e1300720c */ /* 0x000fe20003fc4070 */
[----:B------:R-:W-:Y:S01]  /*0b90*/  @!P1 IMAD.MOV R15, RZ, RZ, -R15 ;  /* 0x000000ffff0f9224 */ /* 0x000fe200078e0a0f */
[----:B------:R-:W-:Y:S01]  /*0ba0*/  ISETP.GE.AND P1, PT, R8, RZ, PT ;  /* 0x000000ff0800720c */ /* 0x000fe20003f26270 */
[----:B------:R-:W-:Y:S01]  /*0bb0*/  IMAD R20, R20, R36, RZ ;  /* 0x0000002414147224 */ /* 0x000fe200078e02ff */
[----:B------:R-:W-:Y:S01]  /*0bc0*/  ISETP.NE.AND P0, PT, R17, RZ, PT ;  /* 0x000000ff1100720c */ /* 0x000fe20003f05270 */
[----:B0-----:R-:W-:Y:S01]  /*0bd0*/  IMAD R57, R2, R11, RZ ;  /* 0x0000000b02397224 */ /* 0x001fe200078e02ff */
[----:B------:R-:W-:Y:S01]  /*0be0*/  @!P2 LOP3.LUT R15, RZ, R16, RZ, 0x33, !PT ;  /* 0x00000010ff0fa212 */ /* 0x000fe200078e33ff */
[--C-:B------:R-:W-:Y:S01]  /*0bf0*/  @!P4 IMAD.IADD R12, R12, 0x1, -R19.reuse ;  /* 0x000000010c0cc824 */ /* 0x100fe200078e0a13 */
[----:B------:R-:W-:Y:S01]  /*0c00*/  ISETP.GE.AND P2, PT, R7, RZ, PT ;  /* 0x000000ff0700720c */ /* 0x000fe20003f46270 */
[--C-:B------:R-:W-:Y:S01]  /*0c10*/  @!P3 IMAD.IADD R4, R4, 0x1, -R19.reuse ;  /* 0x000000010404b824 */ /* 0x100fe200078e0a13 */
[----:B------:R-:W-:Y:S01]  /*0c20*/  ISETP.GE.AND P4, PT, R5, RZ, PT ;  /* 0x000000ff0500720c */ /* 0x000fe20003f86270 */
[--C-:B------:R-:W-:Y:S01]  /*0c30*/  @!P5 IMAD.IADD R13, R13, 0x1, -R19.reuse ;  /* 0x000000010d0dd824 */ /* 0x100fe200078e0a13 */
[----:B------:R-:W-:Y:S01]  /*0c40*/  ISETP.GE.AND P3, PT, R6, RZ, PT ;  /* 0x000000ff0600720c */ /* 0x000fe20003f66270 */
[----:B------:R-:W-:Y:S01]  /*0c50*/  @!P6 IMAD.IADD R14, R14, 0x1, -R19 ;  /* 0x000000010e0ee824 */ /* 0x000fe200078e0a13 */
[----:B------:R-:W-:Y:S01]  /*0c60*/  LOP3.LUT R17, RZ, R17, RZ, 0x33, !PT ;  /* 0x00000011ff117212 */ /* 0x000fe200078e33ff */
[----:B------:R-:W-:Y:S01]  /*0c70*/  @!P1 IMAD.MOV R4, RZ, RZ, -R4 ;  /* 0x000000ffff049224 */ /* 0x000fe200078e0a04 */
[C---:B------:R-:W-:Y:S01]  /*0c80*/  LOP3.LUT R19, R43.reuse, 0x30, RZ, 0xfc, !PT ;  /* 0x000000302b137812 */ /* 0x040fe200078efcff */
[----:B------:R-:W-:Y:S01]  /*0c90*/  IMAD.MOV.U32 R16, RZ, RZ, R14 ;  /* 0x000000ffff107224 */ /* 0x000fe200078e000e */
[----:B------:R-:W-:Y:S01]  /*0ca0*/  LOP3.LUT R22, R43, 0x24, RZ, 0xfc, !PT ;  /* 0x000000242b167812 */ /* 0x000fe200078efcff */
[----:B------:R-:W-:Y:S01]  /*0cb0*/  IMAD R33, R15, UR6, RZ ;  /* 0x000000060f217c24 */ /* 0x000fe2000f8e02ff */
[----:B------:R-:W-:Y:S01]  /*0cc0*/  SEL R15, R17, R4, !P0 ;  /* 0x00000004110f7207 */ /* 0x000fe20004000000 */
[----:B------:R-:W-:Y:S01]  /*0cd0*/  @!P2 IMAD.MOV R12, RZ, RZ, -R12 ;  /* 0x000000ffff0ca224 */ /* 0x000fe200078e0a0c */
[----:B------:R-:W-:Y:S01]  /*0ce0*/  ULDC UR6, c[0x0][0x240] ;  /* 0x0000900000067ab9 */ /* 0x000fe20000000800 */
[----:B------:R-:W-:Y:S01]  /*0cf0*/  @!P4 IMAD.MOV R16, RZ, RZ, -R16 ;  /* 0x000000ffff10c224 */ /* 0x000fe200078e0a10 */
[----:B------:R-:W-:Y:S01]  /*0d00*/  LEA R32, P1, R33, UR8, 0x1 ;  /* 0x0000000821207c11 */ /* 0x000fe2000f8208ff */
[----:B------:R-:W-:Y:S01]  /*0d10*/  @!P3 IMAD.MOV R13, RZ, RZ, -R13 ;  /* 0x000000ffff0db224 */ /* 0x000fe200078e0a0d */
[C---:B------:R-:W-:Y:S01]  /*0d20*/  SEL R14, R17.reuse, R12, !P0 ;  /* 0x0000000c110e7207 */ /* 0x040fe20004000000 */
[----:B------:R-:W-:Y:S01]  /*0d30*/  UIADD3 UR8, UP0, UR13, 0x80, URZ ;  /* 0x000000800d087890 */ /* 0x000fe2000ff1e03f */
[----:B------:R-:W-:Y:S01]  /*0d40*/  SEL R12, R17, R16, !P0 ;  /* 0x00000010110c7207 */ /* 0x000fe20004000000 */
[----:B------:R-:W-:Y:S01]  /*0d50*/  IMAD.SHL.U32 R38, R11, 0x40, RZ ;  /* 0x000000400b267824 */ /* 0x000fe200078e00ff */
[----:B------:R-:W-:Y:S01]  /*0d60*/  LOP3.LUT R16, R0, 0xc0, RZ, 0xc0, !PT ;  /* 0x000000c000107812 */ /* 0x000fe200078ec0ff */
[-C--:B------:R-:W-:Y:S01]  /*0d70*/  IMAD R19, R19, R36.reuse, RZ ;  /* 0x0000002413137224 */ /* 0x080fe200078e02ff */
[----:B------:R-:W-:Y:S01]  /*0d80*/  SEL R13, R17, R13, !P0 ;  /* 0x0000000d110d7207 */ /* 0x000fe20004000000 */
[-C--:B------:R-:W-:Y:S01]  /*0d90*/  IMAD R21, R21, R36.reuse, RZ ;  /* 0x0000002415157224 */ /* 0x080fe200078e02ff */
[----:B------:R-:W-:Y:S01]  /*0da0*/  SHF.R.U32.HI R40, RZ, 0x2, R16 ;  /* 0x00000002ff287819 */ /* 0x000fe20000011610 */
[-C--:B------:R-:W-:Y:S01]  /*0db0*/  IMAD R16, R34, R36.reuse, RZ ;  /* 0x0000002422107224 */ /* 0x080fe200078e02ff */
[----:B------:R-:W-:Y:S01]  /*0dc0*/  LOP3.LUT R17, R43, 0x38, RZ, 0xfc, !PT ;  /* 0x000000382b117812 */ /* 0x000fe200078efcff */
[-C--:B------:R-:W-:Y:S01]  /*0dd0*/  IMAD R22, R22, R36.reuse, RZ ;  /* 0x0000002416167224 */ /* 0x080fe200078e02ff */
[----:B------:R-:W-:Y:S01]  /*0de0*/  LEA R56, P0, R57, UR4, 0x1 ;  /* 0x0000000439387c11 */ /* 0x000fe2000f8008ff */
[----:B------:R-:W-:Y:S01]  /*0df0*/  UMOV UR4, URZ ;  /* 0x0000003f00047c82 */ /* 0x000fe20008000000 */
[----:B------:R-:W-:Y:S01]  /*0e00*/  LOP3.LUT R40, R40, 0x1fe, R3, 0x78, !PT ;  /* 0x000001fe28287812 */ /* 0x000fe200078e7803 */
[-C--:B------:R-:W-:Y:S01]  /*0e10*/  IMAD R17, R17, R36.reuse, RZ ;  /* 0x0000002411117224 */ /* 0x080fe200078e02ff */
[----:B------:R-:W-:Y:S01]  /*0e20*/  LEA.HI.X.SX32 R33, R33, UR9, 0x1, P1 ;  /* 0x0000000921217c11 */ /* 0x000fe200088f0eff */
[----:B------:R-:W-:Y:S01]  /*0e30*/  UIADD3.X UR9, UR4, 0x40000040, URZ, UP0, !UPT ;  /* 0x4000004004097890 */ /* 0x000fe200087fe43f */
[----:B------:R-:W-:Y:S01]  /*0e40*/  LEA.HI.X.SX32 R57, R57, UR5, 0x1, P0 ;  /* 0x0000000539397c11 */ /* 0x000fe200080f0eff */
[----:B------:R-:W-:Y:S01]  /*0e50*/  IMAD R43, R43, R36, RZ ;  /* 0x000000242b2b7224 */ /* 0x000fe200078e02ff */
[----:B------:R-:W-:Y:S01]  /*0e60*/  SHF.R.U32.HI R4, RZ, 0x5, R0 ;  /* 0x00000005ff047819 */ /* 0x000fe20000011600 */
[----:B------:R-:W-:Y:S01]  /*0e70*/  IMAD R15, R15, UR6, RZ ;  /* 0x000000060f0f7c24 */ /* 0x000fe2000f8e02ff */
[----:B------:R-:W-:Y:S01]  /*0e80*/  SHF.R.S32.HI R10, RZ, 0x6, R10 ;  /* 0x00000006ff0a7819 */ /* 0x000fe2000001140a */
[----:B------:R-:W-:Y:S01]  /*0e90*/  IMAD R14, R14, UR6, RZ ;  /* 0x000000060e0e7c24 */ /* 0x000fe2000f8e02ff */
[----:B------:R-:W-:Y:S01]  /*0ea0*/  LOP3.LUT R11, R40, 0x40, RZ, 0x3c, !PT ;  /* 0x00000040280b7812 */ /* 0x000fe200078e3cff */
[----:B------:R-:W-:Y:S01]  /*0eb0*/  IMAD R13, R13, UR6, RZ ;  /* 0x000000060d0d7c24 */ /* 0x000fe2000f8e02ff */
[----:B------:R-:W-:Y:S01]  /*0ec0*/  UIADD3.64 UR16, UR8, 0x80, URZ ;  /* 0x0000008008107897 */ /* 0x000fe2000fffe03f */
[----:B------:R-:W-:Y:S01]  /*0ed0*/  IMAD R12, R12, UR6, RZ ;  /* 0x000000060c0c7c24 */ /* 0x000fe2000f8e02ff */
[----:B------:R-:W-:-:S12]  /*0ee0*/  UIADD3.64 UR20, UR8, 0x100, URZ ;  /* 0x0000010008147897 */ /* 0x000fd8000fffe03f */
.L_x_1:
[----:B------:R-:W-:Y:S01]  /*0ef0*/  SHF.R.U32.HI R42, RZ, 0x6, R0 ;  /* 0x00000006ff2a7819 */ /* 0x000fe20000011600 */
[----:B------:R-:W-:Y:S01]  /*0f00*/  IMAD.WIDE R36, R41, 0x2, R32 ;  /* 0x0000000229247825 */ /* 0x000fe200078e0220 */
[----:B------:R-:W-:Y:S02]  /*0f10*/  PRMT R61, RZ, 0x7610, R61 ;  /* 0x00007610ff3d7816 */ /* 0x000fe4000000003d */
[----:B------:R-:W-:Y:S01]  /*0f20*/  SGXT.U32 R42, R42, 0x2 ;  /* 0x000000022a2a781a */ /* 0x000fe20000000000 */
[----:B------:R-:W-:Y:S01]  /*0f30*/  IMAD.WIDE R48, R31, 0x2, R32 ;  /* 0x000000021f307825 */ /* 0x000fe200078e0220 */
[----:B------:R-:W-:Y:S02]  /*0f40*/  PRMT R58, RZ, 0x7610, R58 ;  /* 0x00007610ff3a7816 */ /* 0x000fe4000000003a */
[C---:B------:R-:W-:Y:S02]  /*0f50*/  LOP3.LUT R34, R42.reuse, 0x8, RZ, 0xfc, !PT ;  /* 0x000000082a227812 */ /* 0x040fe400078efcff */
[----:B------:R-:W-:-:S02]  /*0f60*/  LOP3.LUT R35, R42, 0x10, RZ, 0xfc, !PT ;  /* 0x000000102a237812 */ /* 0x000fc400078efcff */
[----:B------:R-:W-:Y:S02]  /*0f70*/  ISETP.GE.AND P1, PT, R34, UR24, PT ;  /* 0x0000001822007c0c */ /* 0x000fe4000bf26270 */
[C---:B------:R-:W-:Y:S02]  /*0f80*/  LOP3.LUT R44, R42.reuse, 0x18, RZ, 0xfc, !PT ;  /* 0x000000182a2c7812 */ /* 0x040fe400078efcff */
[----:B------:R-:W-:Y:S02]  /*0f90*/  ISETP.GE.AND P0, PT, R42, UR24, PT ;  /* 0x000000182a007c0c */ /* 0x000fe4000bf06270 */
[----:B------:R-:W-:Y:S01]  /*0fa0*/  ISETP.GE.AND P2, PT, R35, UR24, PT ;  /* 0x0000001823007c0c */ /* 0x000fe2000bf46270 */
[----:B------:R-:W-:Y:S01]  /*0fb0*/  IMAD.WIDE R34, R43, 0x2, R32 ;  /* 0x000000022b227825 */ /* 0x000fe200078e0220 */
[----:B------:R-:W-:Y:S02]  /*0fc0*/  ISETP.GE.AND P3, PT, R44, UR24, PT ;  /* 0x000000182c007c0c */ /* 0x000fe4000bf66270 */
[----:B------:R-:W-:-:S02]  /*0fd0*/  PRMT R59, RZ, 0x7610, R59 ;  /* 0x00007610ff3b7816 */ /* 0x000fc4000000003b */
[----:B------:R-:W-:Y:S01]  /*0fe0*/  PRMT R55, RZ, 0x7610, R55 ;  /* 0x00007610ff377816 */ /* 0x000fe20000000037 */
[----:B------:R0:W2:Y:S04]  /*0ff0*/  @!P1 LDG.E.U16 R61, desc[UR14][R36.64] ;  /* 0x0000000e243d9981 */ /* 0x0000a8000c1e1500 */
[----:B------:R1:W3:Y:S01]  /*1000*/  @!P0 LDG.E.U16 R58, desc[UR14][R34.64] ;  /* 0x0000000e223a8981 */ /* 0x0002e2000c1e1500 */
[----:B------:R-:W-:-:S03]  /*1010*/  LOP3.LUT R44, R42, 0x20, RZ, 0xfc, !PT ;  /* 0x000000202a2c7812 */ /* 0x000fc600078efcff */
[----:B------:R-:W4:Y:S01]  /*1020*/  @!P2 LDG.E.U16 R59, desc[UR14][R48.64] ;  /* 0x0000000e303ba981 */ /* 0x000f22000c1e1500 */
[----:B0-----:R-:W-:-:S05]  /*1030*/  IMAD.WIDE R36, R29, 0x2, R32 ;  /* 0x000000021d247825 */ /* 0x001fca00078e0220 */
[----:B------:R0:W5:Y:S01]  /*1040*/  @!P3 LDG.E.U16 R55, desc[UR14][R36.64] ;  /* 0x0000000e2437b981 */ /* 0x000162000c1e1500 */
[----:B------:R-:W-:Y:S02]  /*1050*/  ISETP.GE.AND P0, PT, R44, UR24, PT ;  /* 0x000000182c007c0c */ /* 0x000fe4000bf06270 */
[----:B------:R-:W-:Y:S01]  /*1060*/  LOP3.LUT R44, R42, 0x28, RZ, 0xfc, !PT ;  /* 0x000000282a2c7812 */ /* 0x000fe200078efcff */
[----:B-1----:R-:W-:Y:S01]  /*1070*/  IMAD.WIDE R34, R23, 0x2, R32 ;  /* 0x0000000217227825 */ /* 0x002fe200078e0220 */
[----:B------:R-:W-:Y:S02]  /*1080*/  PRMT R51, RZ, 0x7610, R51 ;  /* 0x00007610ff337816 */ /* 0x000fe40000000033 */
[----:B------:R-:W-:Y:S02]  /*1090*/  ISETP.GE.AND P1, PT, R44, UR24, PT ;  /* 0x000000182c007c0c */ /* 0x000fe4000bf26270 */
[----:B------:R-:W-:Y:S02]  /*10a0*/  LOP3.LUT R44, R42, 0x4, RZ, 0xfc, !PT ;  /* 0x000000042a2c7812 */ /* 0x000fe400078efcff */
[----:B------:R-:W-:-:S03]  /*10b0*/  PRMT R53, RZ, 0x7610, R53 ;  /* 0x00007610ff357816 */ /* 0x000fc60000000035 */
[----:B------:R1:W5:Y:S01]  /*10c0*/  @!P0 LDG.E.U16 R51, desc[UR14][R34.64] ;  /* 0x0000000e22338981 */ /* 0x000362000c1e1500 */
[----:B------:R-:W-:Y:S02]  /*10d0*/  ISETP.GE.AND P0, PT, R44, UR24, PT ;  /* 0x000000182c007c0c */ /* 0x000fe4000bf06270 */
[C---:B0-----:R-:W-:Y:S02]  /*10e0*/  LOP3.LUT R36, R42.reuse, 0x14, RZ, 0xfc, !PT ;  /* 0x000000142a247812 */ /* 0x041fe400078efcff */
[----:B------:R-:W-:Y:S01]  /*10f0*/  LOP3.LUT R46, R42, 0xc, RZ, 0xfc, !PT ;  /* 0x0000000c2a2e7812 */ /* 0x000fe200078efcff */
[----:B-1----:R-:W-:Y:S01]  /*1100*/  IMAD.WIDE R34, R21, 0x2, R32 ;  /* 0x0000000215227825 */ /* 0x002fe200078e0220 */
[----:B------:R-:W-:Y:S02]  /*1110*/  ISETP.GE.AND P2, PT, R36, UR24, PT ;  /* 0x0000001824007c0c */ /* 0x000fe4000bf46270 */
[----:B------:R-:W-:Y:S01]  /*1120*/  PRMT R54, RZ, 0x7610, R54 ;  /* 0x00007610ff367816 */ /* 0x000fe20000000036 */
[----:B------:R-:W-:Y:S01]  /*1130*/  IMAD.WIDE R36, R45, 0x2, R32 ;  /* 0x000000022d247825 */ /* 0x000fe200078e0220 */
[----:B------:R0:W5:Y:S01]  /*1140*/  @!P1 LDG.E.U16 R53, desc[UR14][R34.64] ;  /* 0x0000000e22359981 */ /* 0x000162000c1e1500 */
[----:B------:R-:W-:-:S02]  /*1150*/  ISETP.GE.AND P1, PT, R46, UR24, PT ;  /* 0x000000182e007c0c */ /* 0x000fc4000bf26270 */
[----:B------:R-:W-:Y:S01]  /*1160*/  LOP3.LUT R44, R42, 0x1c, RZ, 0xfc, !PT ;  /* 0x0000001c2a2c7812 */ /* 0x000fe200078efcff */
[----:B------:R-:W5:Y:S01]  /*1170*/  @!P0 LDG.E.U16 R54, desc[UR14][R36.64] ;  /* 0x0000000e24368981 */ /* 0x000f62000c1e1500 */
[----:B------:R-:W-:Y:S02]  /*1180*/  PRMT R52, RZ, 0x7610, R52 ;  /* 0x00007610ff347816 */ /* 0x000fe40000000034 */
[----:B------:R-:W-:Y:S01]  /*1190*/  ISETP.GE.AND P0, PT, R44, UR24, PT ;  /* 0x000000182c007c0c */ /* 0x000fe2000bf06270 */
[----:B0-----:R-:W-:Y:S01]  /*11a0*/  IMAD.WIDE R34, R39, 0x2, R32 ;  /* 0x0000000227227825 */ /* 0x001fe200078e0220 */
[----:B------:R-:W-:Y:S02]  /*11b0*/  LOP3.LUT R44, R42, 0x24, RZ, 0xfc, !PT ;  /* 0x000000242a2c7812 */ /* 0x000fe400078efcff */
[----:B------:R-:W-:-:S03]  /*11c0*/  PRMT R48, RZ, 0x7610, R48 ;  /* 0x00007610ff307816 */ /* 0x000fc60000000030 */
[----:B------:R0:W5:Y:S01]  /*11d0*/  @!P1 LDG.E.U16 R52, desc[UR14][R34.64] ;  /* 0x0000000e22349981 */ /* 0x000162000c1e1500 */
[----:B------:R-:W-:Y:S02]  /*11e0*/  ISETP.GE.AND P1, PT, R44, UR24, PT ;  /* 0x000000182c007c0c */ /* 0x000fe4000bf26270 */
[----:B------:R-:W-:Y:S01]  /*11f0*/  LOP3.LUT R44, R42, 0x2c, RZ, 0xfc, !PT ;  /* 0x0000002c2a2c7812 */ /* 0x000fe200078efcff */
[----:B0-----:R-:W-:-:S05]  /*1200*/  IMAD.WIDE R34, R28, 0x2, R32 ;  /* 0x000000021c227825 */ /* 0x001fca00078e0220 */
[----:B------:R0:W5:Y:S01]  /*1210*/  @!P0 LDG.E.U16 R48, desc[UR14][R34.64] ;  /* 0x0000000e22308981 */ /* 0x000162000c1e1500 */
[----:B------:R-:W-:Y:S01]  /*1220*/  ISETP.GE.AND P0, PT, R44, UR24, PT ;  /* 0x000000182c007c0c */ /* 0x000fe2000bf06270 */
[----:B------:R-:W-:Y:S01]  /*1230*/  IMAD.WIDE R36, R30, 0x2, R32 ;  /* 0x000000021e247825 */ /* 0x000fe200078e0220 */
[----:B------:R-:W-:Y:S02]  /*1240*/  PRMT R50, RZ, 0x7610, R50 ;  /* 0x00007610ff327816 */ /* 0x000fe40000000032 */
[----:B------:R-:W-:Y:S02]  /*1250*/  PRMT R44, RZ, 0x7610, R44 ;  /* 0x00007610ff2c7816 */ /* 0x000fe4000000002c */
[----:B------:R-:W-:Y:S02]  /*1260*/  LOP3.LUT R49, R42, 0x30, RZ, 0xfc, !PT ;  /* 0x000000302a317812 */ /* 0x000fe400078efcff */
[----:B------:R1:W5:Y:S01]  /*1270*/  @!P2 LDG.E.U16 R50, desc[UR14][R36.64] ;  /* 0x0000000e2432a981 */ /* 0x000362000c1e1500 */
[----:B0-----:R-:W-:Y:S01]  /*1280*/  IMAD.WIDE R34, R20, 0x2, R32 ;  /* 0x0000000214227825 */ /* 0x001fe200078e0220 */
[----:B------:R-:W-:-:S04]  /*1290*/  PRMT R46, RZ, 0x7610, R46 ;  /* 0x00007610ff2e7816 */ /* 0x000fc8000000002e */
[----:B------:R-:W5:Y:S01]  /*12a0*/  @!P0 LDG.E.U16 R44, desc[UR14][R34.64] ;  /* 0x0000000e222c8981 */ /* 0x000f62000c1e1500 */
[----:B------:R-:W-:Y:S01]  /*12b0*/  ISETP.GE.AND P0, PT, R49, UR24, PT ;  /* 0x0000001831007c0c */ /* 0x000fe2000bf06270 */
[----:B-1----:R-:W-:Y:S01]  /*12c0*/  IMAD.WIDE R36, R22, 0x2, R32 ;  /* 0x0000000216247825 */ /* 0x002fe200078e0220 */
[----:B------:R-:W-:-:S04]  /*12d0*/  LOP3.LUT R49, R42, 0x34, RZ, 0xfc, !PT ;  /* 0x000000342a317812 */ /* 0x000fc800078efcff */
[----:B------:R0:W5:Y:S01]  /*12e0*/  @!P1 LDG.E.U16 R46, desc[UR14][R36.64] ;  /* 0x0000000e242e9981 */ /* 0x000162000c1e1500 */
[----:B------:R-:W-:Y:S02]  /*12f0*/  ISETP.GE.AND P1, PT, R49, UR24, PT ;  /* 0x0000001831007c0c */ /* 0x000fe4000bf26270 */
[----:B------:R-:W-:-:S04]  /*1300*/  LOP3.LUT R49, R42, 0x38, RZ, 0xfc, !PT ;  /* 0x000000382a317812 */ /* 0x000fc800078efcff */
[----:B------:R-:W-:Y:S02]  /*1310*/  ISETP.GE.AND P2, PT, R49, UR24, PT ;  /* 0x0000001831007c0c */ /* 0x000fe4000bf46270 */
[----:B------:R-:W-:Y:S01]  /*1320*/  PRMT R49, RZ, 0x7610, R49 ;  /* 0x00007610ff317816 */ /* 0x000fe20000000031 */
[----:B0-----:R-:W-:Y:S01]  /*1330*/  IMAD.WIDE R36, R19, 0x2, R32 ;  /* 0x0000000213247825 */ /* 0x001fe200078e0220 */
[----:B------:R-:W-:Y:S02]  /*1340*/  LOP3.LUT R42, R42, 0x3c, RZ, 0xfc, !PT ;  /* 0x0000003c2a2a7812 */ /* 0x000fe400078efcff */
[----:B------:R-:W-:Y:S02]  /*1350*/  PRMT R60, RZ, 0x7610, R60 ;  /* 0x00007610ff3c7816 */ /* 0x000fe4000000003c */
[----:B------:R0:W5:Y:S01]  /*1360*/  @!P0 LDG.E.U16 R49, desc[UR14][R36.64] ;  /* 0x0000000e24318981 */ /* 0x000162000c1e1500 */
[----:B------:R-:W-:Y:S01]  /*1370*/  ISETP.GE.AND P0, PT, R42, UR24, PT ;  /* 0x000000182a007c0c */ /* 0x000fe2000bf06270 */
[----:B------:R-:W-:Y:S01]  /*1380*/  IMAD.WIDE R34, R18, 0x2, R32 ;  /* 0x0000000212227825 */ /* 0x000fe200078e0220 */
[----:B------:R-:W-:-:S06]  /*1390*/  PRMT R42, RZ, 0x7610, R42 ;  /* 0x00007610ff2a7816 */ /* 0x000fcc000000002a */
[----:B------:R1:W5:Y:S01]  /*13a0*/  @!P1 LDG.E.U16 R42, desc[UR14][R34.64] ;  /* 0x0000000e222a9981 */ /* 0x000362000c1e1500 */
[----:B0-----:R-:W-:-:S05]  /*13b0*/  IMAD.WIDE R36, R17, 0x2, R32 ;  /* 0x0000000211247825 */ /* 0x001fca00078e0220 */
[----:B------:R0:W5:Y:S01]  /*13c0*/  @!P2 LDG.E.U16 R60, desc[UR14][R36.64] ;  /* 0x0000000e243ca981 */ /* 0x000162000c1e1500 */
[----:B-1----:R-:W-:Y:S01]  /*13d0*/  IMAD.WIDE R34, R16, 0x2, R32 ;  /* 0x0000000210227825 */ /* 0x002fe200078e0220 */
[----:B0-----:R-:W-:-:S06]  /*13e0*/  PRMT R36, RZ, 0x7610, R36 ;  /* 0x00007610ff247816 */ /* 0x001fcc0000000024 */
[----:B------:R0:W5:Y:S01]  /*13f0*/  @!P0 LDG.E.U16 R36, desc[UR14][R34.64] ;  /* 0x0000000e22248981 */ /* 0x000162000c1e1500 */
[----:B------:R-:W-:Y:S01]  /*1400*/  BAR.SYNC.DEFER_BLOCKING 0x0 ;  /* 0x0000000000007b1d */ /* 0x000fe20000010000 */
[----:B------:R-:W-:Y:S02]  /*1410*/  ISETP.GE.AND P0, PT, R2, UR24, PT ;  /* 0x0000001802007c0c */ /* 0x000fe4000bf06270 */
[----:B------:R-:W-:Y:S01]  /*1420*/  PRMT R37, RZ, 0x7610, R37 ;  /* 0x00007610ff257816 */ /* 0x000fe20000000025 */
[----:B0-----:R-:W-:Y:S02]  /*1430*/  IMAD.MOV.U32 R34, RZ, RZ, R56 ;  /* 0x000000ffff227224 */ /* 0x001fe400078e0038 */
[----:B------:R-:W-:Y:S02]  /*1440*/  IMAD.MOV.U32 R35, RZ, RZ, R57 ;  /* 0x000000ffff237224 */ /* 0x000fe400078e0039 */
[----:B------:R-:W-:-:S06]  /*1450*/  IMAD.WIDE R56, R12, 0x2, R34 ;  /* 0x000000020c387825 */ /* 0x000fcc00078e0222 */
[----:B------:R0:W5:Y:S02]  /*1460*/  @!P0 LDG.E.U16 R37, desc[UR14][R56.64] ;  /* 0x0000000e38258981 */ /* 0x000164000c1e1500 */
[----:B0-----:R-:W-:Y:S02]  /*1470*/  IMAD.WIDE R56, R13, 0x2, R34 ;  /* 0x000000020d387825 */ /* 0x001fe400078e0222 */
[----:B--2---:R0:W-:Y:S04]  /*1480*/  STS.U16 [R40+UR12+0x400], R61 ;  /* 0x0004003d28007988 */ /* 0x0041e8000800040c */
[----:B---3--:R-:W-:Y:S04]  /*1490*/  STS.U16 [R40+UR12], R58 ;  /* 0x0000003a28007988 */ /* 0x008fe8000800040c */
[----:B----4-:R1:W-:Y:S01]  /*14a0*/  STS.U16 [R40+UR12+0x800], R59 ;  /* 0x0008003b28007988 */ /* 0x0103e2000800040c */
[----:B0-----:R-:W-:-:S03]  /*14b0*/  PRMT R61, RZ, 0x7610, R61 ;  /* 0x00007610ff3d7816 */ /* 0x001fc6000000003d */
[----:B-----5:R0:W-:Y:S01]  /*14c0*/  STS.U16 [R40+UR12+0xc00], R55 ;  /* 0x000c003728007988 */ /* 0x0201e2000800040c */
[----:B-1----:R-:W-:-:S05]  /*14d0*/  IMAD.WIDE R58, R14, 0x2, R34 ;  /* 0x000000020e3a7825 */ /* 0x002fca00078e0222 */
[----:B------:R1:W2:Y:S01]  /*14e0*/  @!P0 LDG.E.U16 R61, desc[UR14][R58.64] ;  /* 0x0000000e3a3d8981 */ /* 0x0002a2000c1e1500 */
[----:B0-----:R-:W-:-:S06]  /*14f0*/  PRMT R55, RZ, 0x7610, R55 ;  /* 0x00007610ff377816 */ /* 0x001fcc0000000037 */
[----:B------:R0:W3:Y:S01]  /*1500*/  @!P0 LDG.E.U16 R55, desc[UR14][R56.64] ;  /* 0x0000000e38378981 */ /* 0x0000e2000c1e1500 */
[----:B-1----:R-:W-:Y:S01]  /*1510*/  PRMT R58, RZ, 0x7610, R58 ;  /* 0x00007610ff3a7816 */ /* 0x002fe2000000003a */
[----:B0-----:R-:W-:-:S05]  /*1520*/  IMAD.WIDE R56, R15, 0x2, R34 ;  /* 0x000000020f387825 */ /* 0x001fca00078e0222 */
[----:B------:R-:W4:Y:S04]  /*1530*/  @!P0 LDG.E.U16 R58, desc[UR14][R56.64] ;  /* 0x0000000e383a8981 */ /* 0x000f28000c1e1500 */
[----:B------:R-:W-:Y:S04]  /*1540*/  STS.U16 [R40+UR12+0x1000], R51 ;  /* 0x0010003328007988 */ /* 0x000fe8000800040c */
[----:B------:R-:W-:Y:S04]  /*1550*/  STS.U16 [R40+UR12+0x1400], R53 ;  /* 0x0014003528007988 */ /* 0x000fe8000800040c */
[----:B------:R-:W0:Y:S02]  /*1560*/  SHFL.IDX PT, R59, R4, RZ, 0x1f ;  /* 0x00001fff043b7589 */ /* 0x000e2400000e0000 */
[----:B0-----:R-:W-:-:S02]  /*1570*/  R2UR UR4, R59 ;  /* 0x000000003b0472ca */ /* 0x001fc400000e0000 */
[----:B------:R0:W-:Y:S04]  /*1580*/  STS.U16 [R40+UR12+0x1800], R49 ;  /* 0x0018003128007988 */ /* 0x0001e8000800040c */
        /* <DEDUP_REMOVED lines=9> */
[----:B------:R0:W-:Y:S01]  /*1620*/  STS.U16 [R40+UR12+0x2000], R37 ;  /* 0x0020002528007988 */ /* 0x0001e2000800040c */
[----:B------:R-:W-:-:S04]  /*1630*/  USHF.L.U32 UR4, UR4, 0x4, URZ ;  /* 0x0000000404047899 */ /* 0x000fc8000800063f */
[----:B------:R-:W-:-:S04]  /*1640*/  ULOP3.LUT UR4, UR4, 0x40, URZ, 0xc0, !UPT ;  /* 0x0000004004047892 */ /* 0x000fc8000f8ec03f */
[----:B------:R-:W-:-:S04]  /*1650*/  ULEA.HI UR4, UR25, UR4, URZ, 0x1c ;  /* 0x0000000419047291 */ /* 0x000fc8000f8fe03f */
[----:B------:R-:W-:Y:S01]  /*1660*/  ULOP3.LUT UR6, UR4, 0x3fff, URZ, 0xc0, !UPT ;  /* 0x00003fff04067892 */ /* 0x000fe2000f8ec03f */
[----:B------:R-:W-:Y:S02]  /*1670*/  UMOV UR5, 0x40000040 ;  /* 0x4000004000057882 */ /* 0x000fe40000000000 */
[----:B------:R-:W-:Y:S01]  /*1680*/  UMOV UR4, UR13 ;  /* 0x0000000d00047c82 */ /* 0x000fe20008000000 */
[----:B------:R-:W-:Y:S01]  /*1690*/  UMOV UR7, 0x40000000 ;  /* 0x4000000000077882 */ /* 0x000fe20000000000 */
[----:B------:R-:W-:Y:S01]  /*16a0*/  UIADD3 UR10, UP0, UR6, 0x2, URZ ;  /* 0x00000002060a7890 */ /* 0x000fe2000ff1e03f */
[----:B--2---:R0:W-:Y:S04]  /*16b0*/  STS.U16 [R40+UR12+0x2400], R61 ;  /* 0x0024003d28007988 */ /* 0x0041e8000800040c */
[----:B---3--:R0:W-:Y:S04]  /*16c0*/  STS.U16 [R11+UR12+0x2200], R55 ;  /* 0x002200370b007988 */ /* 0x0081e8000800040c */
[----:B----4-:R0:W-:Y:S01]  /*16d0*/  STS.U16 [R11+UR12+0x2600], R58 ;  /* 0x0026003a0b007988 */ /* 0x0101e2000800040c */
[----:B------:R1:W-:Y:S06]  /*16e0*/  MEMBAR.ALL.CTA ;  /* 0x0000000000007992 */ /* 0x0003ec0000008000 */
[----:B-1----:R-:W1:Y:S02]  /*16f0*/  FENCE.VIEW.ASYNC.S ;  /* 0x00000000000073c6 */ /* 0x002e640000000000 */
[----:B-1----:R-:W-:Y:S06]  /*1700*/  BAR.SYNC.DEFER_BLOCKING 0x0 ;  /* 0x0000000000007b1d */ /* 0x002fec0000010000 */
[----:B------:R-:W-:-:S06]  /*1710*/  WARPGROUP.ARRIVE ;  /* 0x00000000000079c5 */ /* 0x000fcc0000000000 */
[----:B------:R-:W-:Y:S01]  /*1720*/  HGMMA.64x8x16.F32 R24, gdesc[UR4].tnspA, R24 ;  /* 0x20000000041879f0 */ /* 0x000fe20008700818 */
[----:B------:R-:W-:Y:S02]  /*1730*/  UMOV UR4, URZ ;  /* 0x0000003f00047c82 */ /* 0x000fe40008000000 */
[----:B------:R-:W-:-:S04]  /*1740*/  UIADD3.X UR11, UR4, 0x40000000, URZ, UP0, !UPT ;  /* 0x40000000040b7890 */ /* 0x000fc800087fe43f */
[----:B------:R-:W-:-:S05]  /*1750*/  UIADD3.64 UR18, UR10, 0x2, URZ ;  /* 0x000000020a127897 */ /* 0x000fca000fffe03f */
[----:B------:R-:W-:Y:S01]  /*1760*/  HGMMA.64x8x16.F32 R24, gdesc[UR8].tnspA, R24 ;  /* 0x20000000081879f0 */ /* 0x000fe20008700818 */
[----:B------:R-:W-:-:S03]  /*1770*/  UIADD3.64 UR22, UR10, 0x4, URZ ;  /* 0x000000040a167897 */ /* 0x000fc6000fffe03f */
[----:B------:R-:W-:Y:S01]  /*1780*/  HGMMA.64x8x16.F32 R24, gdesc[UR16].tnspA, R24 ;  /* 0x20000000101879f0 */ /* 0x000fe20008700818 */
[----:B------:R-:W-:-:S05]  /*1790*/  VIADD R10, R10, 0xffffffff ;  /* 0xffffffff0a0a7836 */ /* 0x000fca0000000000 */
[----:B------:R-:W-:Y:S01]  /*17a0*/  ISETP.NE.U32.AND P0, PT, R10, RZ, PT ;  /* 0x000000ff0a00720c */ /* 0x000fe20003f05070 */
[----:B------:R-:W-:Y:S01]  /*17b0*/  HGMMA.64x8x16.F32 R24, gdesc[UR20].tnspA, R24, gsb0 ;  /* 0x20000000141879f0 */ /* 0x000fe20008000818 */
[----:B------:R-:W-:Y:S01]  /*17c0*/  UIADD3 UR24, UR24, -0x40, URZ ;  /* 0xffffffc018187890 */ /* 0x000fe2000fffe03f */
[----:B------:R-:W-:-:S04]  /*17d0*/  IMAD.WIDE R56, R38, 0x2, R34 ;  /* 0x0000000226387825 */ /* 0x000fc800078e0222 */
[----:B------:R-:W-:Y:S01]  /*17e0*/  IMAD.WIDE R32, R47, 0x2, R32 ;  /* 0x000000022f207825 */ /* 0x000fe200078e0220 */
[----:B------:R-:W-:-:S05]  /*17f0*/  WARPGROUP.DEPBAR.LE gsb0, 0x0 ;  /* 0x00008000000079c5 */ /* 0x000fca0000010000 */
[----:B0-----:R-:W-:Y:S05]  /*1800*/  @P0 BRA `(.L_x_1) ;  /* 0xfffffff400b80947 */ /* 0x001fea000383ffff */
[----:B------:R-:W-:Y:S02]  /*1810*/  F2FP.F16.F32.PACK_AB R24, R25, R24 ;  /* 0x000000181918723e */ /* 0x000fe400000000ff */
[----:B------:R-:W-:-:S07]  /*1820*/  F2FP.F16.F32.PACK_AB R26, R27, R26 ;  /* 0x0000001a1b1a723e */ /* 0x000fce00000000ff */
.L_x_0:
[C---:B------:R-:W-:Y:S01]  /*1830*/  IMAD.SHL.U32 R11, R0.reuse, 0x40, RZ ;  /* 0x00000040000b7824 */ /* 0x040fe200078e00ff */
[----:B------:R-:W-:Y:S01]  /*1840*/  BAR.SYNC.DEFER_BLOCKING 0x0 ;  /* 0x0000000000007b1d */ /* 0x000fe20000010000 */
[----:B------:R-:W-:Y:S01]  /*1850*/  IMAD.SHL.U32 R10, R0, 0x20, RZ ;  /* 0x00000020000a7824 */ /* 0x000fe200078e00ff */
[----:B------:R-:W-:Y:S02]  /*1860*/  SHF.R.U32.HI R12, RZ, 0x2, R0 ;  /* 0x00000002ff0c7819 */ /* 0x000fe40000011600 */
[----:B------:R-:W-:Y:S02]  /*1870*/  LOP3.LUT R11, R11, 0x600, RZ, 0xc0, !PT ;  /* 0x000006000b0b7812 */ /* 0x000fe400078ec0ff */
[----:B------:R-:W-:Y:S01]  /*1880*/  LOP3.LUT R10, R10, 0x460, RZ, 0xc0, !PT ;  /* 0x000004600a0a7812 */ /* 0x000fe200078ec0ff */
[----:B------:R-:W-:Y:S01]  /*1890*/  ULDC.64 UR6, c[0x0][0x228] ;  /* 0x00008a0000067ab9 */ /* 0x000fe20000000a00 */
[----:B------:R-:W-:Y:S01]  /*18a0*/  ULDC UR4, c[0x0][0x244] ;  /* 0x0000910000047ab9 */ /* 0x000fe20000000800 */
[----:B------:R-:W-:Y:S01]  /*18b0*/  IMAD R11, R2, 0x4, R11 ;  /* 0x00000004020b7824 */ /* 0x000fe200078e020b */
[----:B------:R-:W-:-:S02]  /*18c0*/  LOP3.LUT R3, R10, 0x1c0, R3, 0x78, !PT ;  /* 0x000001c00a037812 */ /* 0x000fc400078e7803 */
[C---:B------:R-:W-:Y:S01]  /*18d0*/  ISETP.GE.AND P0, PT, R9.reuse, UR6, PT ;  /* 0x0000000609007c0c */ /* 0x040fe2000bf06270 */
[----:B------:R-:W-:Y:S01]  /*18e0*/  IMAD R9, R9, UR4, RZ ;  /* 0x0000000409097c24 */ /* 0x000fe2000f8e02ff */
[----:B------:R-:W-:Y:S01]  /*18f0*/  LOP3.LUT R11, R11, 0x20, R12, 0x78, !PT ;  /* 0x000000200b0b7812 */ /* 0x000fe200078e780c */
[----:B------:R-:W-:Y:S01]  /*1900*/  ULDC.64 UR4, c[0x0][0x220] ;  /* 0x0000880000047ab9 */ /* 0x000fe20000000a00 */
[----:B------:R-:W-:Y:S01]  /*1910*/  LOP3.LUT R3, R3, 0x1c, R0, 0xf8, !PT ;  /* 0x0000001c03037812 */ /* 0x000fe200078ef800 */
[----:B------:R-:W-:Y:S01]  /*1920*/  ULDC UR6, c[0x0][0x248] ;  /* 0x0000920000067ab9 */ /* 0x000fe20000000800 */
[----:B------:R-:W-:Y:S01]  /*1930*/  LOP3.LUT R4, R11, 0x2, R4, 0xf8, !PT ;  /* 0x000000020b047812 */ /* 0x000fe200078ef804 */
[----:B------:R-:W-:Y:S01]  /*1940*/  IMAD R0, R6, UR6, RZ ;  /* 0x0000000606007c24 */ /* 0x000fe2000f8e02ff */
[----:B------:R-:W-:Y:S01]  /*1950*/  LOP3.LUT R11, R3, 0x20, RZ, 0x3c, !PT ;  /* 0x00000020030b7812 */ /* 0x000fe200078e3cff */
[----:B------:R-:W-:Y:S01]  /*1960*/  IMAD R10, R7, UR6, RZ ;  /* 0x00000006070a7c24 */ /* 0x000fe2000f8e02ff */
[----:B------:R-:W-:Y:S01]  /*1970*/  LOP3.LUT R12, R4, 0x40, RZ, 0x3c, !PT ;  /* 0x00000040040c7812 */ /* 0x000fe200078e3cff */
[----:B------:R-:W-:Y:S01]  /*1980*/  STS [R3+UR12], R24 ;  /* 0x0000001803007988 */ /* 0x000fe2000800080c */
[C---:B------:R-:W-:Y:S01]  /*1990*/  ISETP.LT.AND P2, PT, R5.reuse, UR7, !P0 ;  /* 0x0000000705007c0c */ /* 0x040fe2000c741270 */
[----:B------:R-:W-:Y:S01]  /*19a0*/  IMAD R5, R5, UR6, RZ ;  /* 0x0000000605057c24 */ /* 0x000fe2000f8e02ff */
[----:B------:R-:W-:Y:S01]  /*19b0*/  ISETP.LT.AND P1, PT, R6, UR7, !P0 ;  /* 0x0000000706007c0c */ /* 0x000fe2000c721270 */
[----:B------:R0:W-:Y:S01]  /*19c0*/  STS [R11+UR12+0x200], R26 ;  /* 0x0002001a0b007988 */ /* 0x0001e2000800080c */
[----:B------:R-:W-:Y:S01]  /*19d0*/  BAR.SYNC.DEFER_BLOCKING 0x0 ;  /* 0x0000000000007b1d */ /* 0x000fe20000010000 */
[----:B0-----:R-:W-:-:S04]  /*19e0*/  LEA R11, P3, R9, UR4, 0x1 ;  /* 0x00000004090b7c11 */ /* 0x001fc8000f8608ff */
[----:B------:R-:W-:Y:S02]  /*19f0*/  LEA.HI.X.SX32 R9, R9, UR5, 0x1, P3 ;  /* 0x0000000509097c11 */ /* 0x000fe400098f0eff */
[----:B------:R-:W-:Y:S02]  /*1a00*/  ISETP.LT.AND P3, PT, R7, UR7, !P0 ;  /* 0x0000000707007c0c */ /* 0x000fe4000c761270 */
[C---:B------:R-:W-:Y:S01]  /*1a10*/  ISETP.LT.AND P0, PT, R8.reuse, UR7, !P0 ;  /* 0x0000000708007c0c */ /* 0x040fe2000c701270 */
[----:B------:R-:W-:Y:S01]  /*1a20*/  IMAD R8, R8, UR6, RZ ;  /* 0x0000000608087c24 */ /* 0x000fe2000f8e02ff */
[CC--:B------:R-:W-:Y:S02]  /*1a30*/  LEA R2, P5, R5.reuse, R11.reuse, 0x1 ;  /* 0x0000000b05027211 */ /* 0x0c0fe400078a08ff */
[----:B------:R-:W-:Y:S02]  /*1a40*/  LEA R6, P4, R10, R11, 0x1 ;  /* 0x0000000b0a067211 */ /* 0x000fe400078808ff */
[----:B------:R-:W-:-:S02]  /*1a50*/  LEA.HI.X.SX32 R3, R5, R9, 0x1, P5 ;  /* 0x0000000905037211 */ /* 0x000fc400028f0eff */
[----:B------:R-:W-:Y:S01]  /*1a60*/  LEA.HI.X.SX32 R7, R10, R9, 0x1, P4 ;  /* 0x000000090a077211 */ /* 0x000fe200020f0eff */
[----:B------:R-:W0:Y:S04]  /*1a70*/  LDS.U16 R13, [R4+UR12] ;  /* 0x0000000c040d7984 */ /* 0x000e280008000400 */
[----:B------:R-:W1:Y:S04]  /*1a80*/  LDS.U16 R17, [R12+UR12] ;  /* 0x0000000c0c117984 */ /* 0x000e680008000400 */
[----:B------:R2:W3:Y:S02]  /*1a90*/  LDS.U16 R15, [R4+UR12+0x100] ;  /* 0x0001000c040f7984 */ /* 0x0004e40008000400 */
[----:B--2---:R-:W-:-:S04]  /*1aa0*/  LEA R4, P6, R0, R11, 0x1 ;  /* 0x0000000b00047211 */ /* 0x004fc800078c08ff */
[----:B------:R-:W-:Y:S01]  /*1ab0*/  LEA.HI.X.SX32 R5, R0, R9, 0x1, P6 ;  /* 0x0000000900057211 */ /* 0x000fe200030f0eff */
[----:B0-----:R0:W-:Y:S04]  /*1ac0*/  @P2 STG.E.U16 desc[UR14][R2.64], R13 ;  /* 0x0000000d02002986 */ /* 0x0011e8000c10150e */
[----:B-1----:R0:W-:Y:S04]  /*1ad0*/  @P1 STG.E.U16 desc[UR14][R4.64], R17 ;  /* 0x0000001104001986 */ /* 0x0021e8000c10150e */
[----:B---3--:R0:W-:Y:S01]  /*1ae0*/  @P3 STG.E.U16 desc[UR14][R6.64], R15 ;  /* 0x0000000f06003986 */ /* 0x0081e2000c10150e */
[----:B------:R-:W-:Y:S05]  /*1af0*/  @!P0 EXIT ;  /* 0x000000000000894d */ /* 0x000fea0003800000 */
[----:B0-----:R-:W0:Y:S01]  /*1b00*/  LDS.U16 R5, [R12+UR12+0x100] ;  /* 0x0001000c0c057984 */ /* 0x001e220008000400 */
[----:B------:R-:W-:-:S04]  /*1b10*/  LEA R2, P0, R8, R11, 0x1 ;  /* 0x0000000b08027211 */ /* 0x000fc800078008ff */
[----:B------:R-:W-:-:S05]  /*1b20*/  LEA.HI.X.SX32 R3, R8, R9, 0x1, P0 ;  /* 0x0000000908037211 */ /* 0x000fca00000f0eff */
[----:B0-----:R-:W-:Y:S01]  /*1b30*/  STG.E.U16 desc[UR14][R2.64], R5 ;  /* 0x0000000502007986 */ /* 0x001fe2000c10150e */
[----:B------:R-:W-:Y:S05]  /*1b40*/  EXIT ;  /* 0x000000000000794d */ /* 0x000fea0003800000 */
.L_x_2:
[----:B------:R-:W-:-:S00]  /*1b50*/  BRA `(.L_x_2) ;  /* 0xfffffffc00fc7947 */ /* 0x000fc0000383ffff */
[----:B------:R-:W-:-:S00]  /*1b60*/  NOP ;  /* 0x0000000000007918 */ /* 0x000fc00000000000 */
        /* <DEDUP_REMOVED lines=9> */
.L_x_3:


//--------------------- .nv.shared.matmul_kernel  --------------------------
	.section	.nv.shared.matmul_kernel,"aw",@nobits
	.sectionflags	@""
	.align	16
	.zero		1024


//--------------------- .nv.shared.reserved.0     --------------------------
	.section	.nv.shared.reserved.0,"aw",@nobits
	.weak		__nv_reservedSMEM_offset_0_alias
	.size		__nv_reservedSMEM_offset_0_alias, 0, 0
	.other		__nv_reservedSMEM_offset_0_alias,@"STO_CUDA_RESERVED_SHARED STV_DEFAULT"
__nv_reservedSMEM_offset_0_alias:
	.zero		0


//--------------------- .nv.constant0.matmul_kernel --------------------------
	.section	.nv.constant0.matmul_kernel,"a",@progbits
	.sectionflags	@""
	.align	4
.nv.constant0.matmul_kernel:
	.zero		608


//--------------------- SYMBOLS --------------------------

	.type		.nv.reservedSmem.offset0,@object
	.size		.nv.reservedSmem.offset0,0x4
